// auto-generated by cutlass_sweep.gemm — config: {"arch": "sm_90", "cluster_m": 2, "cluster_n": 1, "dtype": "fp16", "dtype_b": "fp16", "layout": "nt", "stages": 0, "tile_k": 64, "tile_m": 384, "tile_n": 32}
#include "cutlass/cutlass.h"
#include "cutlass/gemm/collective/collective_builder.hpp"
#include "cutlass/gemm/device/gemm_universal_adapter.h"
#include "cutlass/gemm/kernel/gemm_universal.hpp"
#include "cutlass/epilogue/collective/collective_builder.hpp"

using ElemA = cutlass::half_t;
using ElemB = cutlass::half_t;
using ElemCD = cutlass::half_t;
using Acc  = float;
using TileShape    = cute::Shape<cute::_384, cute::_32, cute::_64>;
using ClusterShape = cute::Shape<cute::_2, cute::_1, cute::_1>;

using CollectiveEpilogue = typename cutlass::epilogue::collective::CollectiveBuilder<
    cutlass::arch::Sm90, cutlass::arch::OpClassTensorOp,
    TileShape, ClusterShape,
    cutlass::epilogue::collective::EpilogueTileAuto,
    Acc, Acc,
    ElemCD, cutlass::layout::RowMajor, 128 / cutlass::sizeof_bits<ElemCD>::value,
    ElemCD, cutlass::layout::RowMajor, 128 / cutlass::sizeof_bits<ElemCD>::value,
    cutlass::epilogue::collective::EpilogueScheduleAuto
  >::CollectiveOp;

using CollectiveMainloop = typename cutlass::gemm::collective::CollectiveBuilder<
    cutlass::arch::Sm90, cutlass::arch::OpClassTensorOp,
    ElemA, cutlass::layout::RowMajor, 128 / cutlass::sizeof_bits<ElemA>::value,
    ElemB, cutlass::layout::ColumnMajor, 128 / cutlass::sizeof_bits<ElemB>::value,
    Acc,
    TileShape, ClusterShape,
    cutlass::gemm::collective::StageCountAutoCarveout<static_cast<int>(sizeof(typename CollectiveEpilogue::SharedStorage))>,
    cutlass::gemm::collective::KernelScheduleAuto
  >::CollectiveOp;

using GemmKernel = cutlass::gemm::kernel::GemmUniversal<
    cute::Shape<int,int,int,int>,
    CollectiveMainloop,
    CollectiveEpilogue
>;
using Gemm = cutlass::gemm::device::GemmUniversalAdapter<GemmKernel>;

// Force the device kernel symbol into the cubin without needing a host main.
auto* _anchor = &cutlass::device_kernel<GemmKernel>;


// ===== COMPILED SASS (sm_90a) =====

	.target	sm_90a

	.elftype	@"ET_EXEC"


//--------------------- .note.nv.tkinfo           --------------------------
	.section	.note.nv.tkinfo,"",@"SHT_NOTE"
	.sectionflags	@"SHF_NOTE_NV_TKINFO"
	.tkinfo
        /*0018*/ 	.word	0x00000002
        /*0030*/ 	.string	""
        /*0030*/ 	.string	"ptxas"
        /*0030*/ 	.string	"Cuda compilation tools, release 13.0, V13.0.88"
        /*0030*/ 	.string	"Build cuda_13.0.r13.0/compiler.36424714_0"
        /*0030*/ 	.string	"-arch sm_90a -m 64 "



//--------------------- .note.nv.cuinfo           --------------------------
	.section	.note.nv.cuinfo,"",@"SHT_NOTE"
	.sectionflags	@"SHF_NOTE_NV_CUINFO"
        /*0018*/ 	.short	0x0002
        /*001a*/ 	.short	0x005a
        /*001c*/ 	.short	0x0082
	.zero		2


//--------------------- .nv.info                  --------------------------
	.section	.nv.info,"",@"SHT_CUDA_INFO"
	.align	4


	//----- nvinfo : EIATTR_REGCOUNT
	.align		4
        /*0000*/ 	.byte	0x04, 0x2f
        /*0002*/ 	.short	(.L_15 - .L_14)
	.align		4
.L_14:
        /*0004*/ 	.word	index@(_ZN7cutlass13device_kernelINS_4gemm6kernel13GemmUniversalIN4cute5tupleIJiiiiEEENS1_10collective13CollectiveMmaINS1_34MainloopSm90TmaGmmaWarpSpecializedILi4ENS5_IJNS4_1CILi2EEENSA_ILi1EEESC_EEENS1_35KernelTmaWarpSpecializedCooperativeEEENS5_IJNSA_ILi384EEENSA_ILi32EEENSA_ILi64EEEEEENS_6half_tENS5_IJlSC_lEEESK_SL_NS4_8TiledMMAINS4_8MMA_AtomIJNS4_4SM904GMMA25MMA_64x32x16_F32F16F16_SSILNSP_5MajorE0ELSR_0ELNSP_7ScaleInE1ELSS_1EEEEEENS4_6LayoutISD_NS5_IJSC_NSA_ILi0EEESW_EEEEENS5_IJNS4_10UnderscoreESZ_SZ_EEEEENS4_13SM90_TMA_LOADENS4_14ComposedLayoutINS4_7SwizzleILi3ELi4ELi3EEENS4_18smem_ptr_flag_bitsILi16EEENSV_INS5_IJNSA_ILi8EEESI_EEENS5_IJSI_SC_EEEEEEEvNS4_8identityENS4_23SM90_TMA_LOAD_MULTICASTES1C_vS1D_EENS_8epilogue10collective6detail29Sm90TmaWarpSpecializedAdapterINS1H_15DefaultEpilogueISK_SL_SL_NS1G_6thread17LinearCombinationISK_Li1EffLNS1L_9ScaleType4KindE0ELNS_15FloatRoundStyleE2ESK_EENS1_15EpilogueDefaultEEEEEvvEEEEvNT_6ParamsE)
        /*0008*/ 	.word	0x000000a8


	//----- nvinfo : EIATTR_FRAME_SIZE
	.align		4
.L_15:
        /*000c*/ 	.byte	0x04, 0x11
        /*000e*/ 	.short	(.L_17 - .L_16)
	.align		4
.L_16:
        /*0010*/ 	.word	index@(_ZN7cutlass13device_kernelINS_4gemm6kernel13GemmUniversalIN4cute5tupleIJiiiiEEENS1_10collective13CollectiveMmaINS1_34MainloopSm90TmaGmmaWarpSpecializedILi4ENS5_IJNS4_1CILi2EEENSA_ILi1EEESC_EEENS1_35KernelTmaWarpSpecializedCooperativeEEENS5_IJNSA_ILi384EEENSA_ILi32EEENSA_ILi64EEEEEENS_6half_tENS5_IJlSC_lEEESK_SL_NS4_8TiledMMAINS4_8MMA_AtomIJNS4_4SM904GMMA25MMA_64x32x16_F32F16F16_SSILNSP_5MajorE0ELSR_0ELNSP_7ScaleInE1ELSS_1EEEEEENS4_6LayoutISD_NS5_IJSC_NSA_ILi0EEESW_EEEEENS5_IJNS4_10UnderscoreESZ_SZ_EEEEENS4_13SM90_TMA_LOADENS4_14ComposedLayoutINS4_7SwizzleILi3ELi4ELi3EEENS4_18smem_ptr_flag_bitsILi16EEENSV_INS5_IJNSA_ILi8EEESI_EEENS5_IJSI_SC_EEEEEEEvNS4_8identityENS4_23SM90_TMA_LOAD_MULTICASTES1C_vS1D_EENS_8epilogue10collective6detail29Sm90TmaWarpSpecializedAdapterINS1H_15DefaultEpilogueISK_SL_SL_NS1G_6thread17LinearCombinationISK_Li1EffLNS1L_9ScaleType4KindE0ELNS_15FloatRoundStyleE2ESK_EENS1_15EpilogueDefaultEEEEEvvEEEEvNT_6ParamsE)
        /*0014*/ 	.word	0x00000000


	//----- nvinfo : EIATTR_MIN_STACK_SIZE
	.align		4
.L_17:
        /*0018*/ 	.byte	0x04, 0x12
        /*001a*/ 	.short	(.L_19 - .L_18)
	.align		4
.L_18:
        /*001c*/ 	.word	index@(_ZN7cutlass13device_kernelINS_4gemm6kernel13GemmUniversalIN4cute5tupleIJiiiiEEENS1_10collective13CollectiveMmaINS1_34MainloopSm90TmaGmmaWarpSpecializedILi4ENS5_IJNS4_1CILi2EEENSA_ILi1EEESC_EEENS1_35KernelTmaWarpSpecializedCooperativeEEENS5_IJNSA_ILi384EEENSA_ILi32EEENSA_ILi64EEEEEENS_6half_tENS5_IJlSC_lEEESK_SL_NS4_8TiledMMAINS4_8MMA_AtomIJNS4_4SM904GMMA25MMA_64x32x16_F32F16F16_SSILNSP_5MajorE0ELSR_0ELNSP_7ScaleInE1ELSS_1EEEEEENS4_6LayoutISD_NS5_IJSC_NSA_ILi0EEESW_EEEEENS5_IJNS4_10UnderscoreESZ_SZ_EEEEENS4_13SM90_TMA_LOADENS4_14ComposedLayoutINS4_7SwizzleILi3ELi4ELi3EEENS4_18smem_ptr_flag_bitsILi16EEENSV_INS5_IJNSA_ILi8EEESI_EEENS5_IJSI_SC_EEEEEEEvNS4_8identityENS4_23SM90_TMA_LOAD_MULTICASTES1C_vS1D_EENS_8epilogue10collective6detail29Sm90TmaWarpSpecializedAdapterINS1H_15DefaultEpilogueISK_SL_SL_NS1G_6thread17LinearCombinationISK_Li1EffLNS1L_9ScaleType4KindE0ELNS_15FloatRoundStyleE2ESK_EENS1_15EpilogueDefaultEEEEEvvEEEEvNT_6ParamsE)
        /*0020*/ 	.word	0x00000000
.L_19:


//--------------------- .nv.compat                --------------------------
	.section	.nv.compat,"",@"SHT_CUDA_COMPAT_INFO"
	.align	4
        /*0000*/ 	.byte	0x02, 0x09, 0x01, 0x00, 0x02, 0x02, 0x04, 0x00, 0x02, 0x05, 0x05, 0x00, 0x03, 0x07, 0x01, 0x01
        /*0010*/ 	.byte	0x02, 0x03, 0x01, 0x00, 0x02, 0x06, 0x01, 0x00, 0x04, 0x0b, 0x08, 0x00, 0x00, 0x00, 0x00, 0x00
        /*0020*/ 	.byte	0x00, 0x00, 0x00, 0x00


//--------------------- .nv.info._ZN7cutlass13device_kernelINS_4gemm6kernel13GemmUniversalIN4cute5tupleIJiiiiEEENS1_10collective13CollectiveMmaINS1_34MainloopSm90TmaGmmaWarpSpecializedILi4ENS5_IJNS4_1CILi2EEENSA_ILi1EEESC_EEENS1_35KernelTmaWarpSpecializedCooperativeEEENS5_IJNSA_ILi384EEENSA_ILi32EEENSA_ILi64EEEEEENS_6half_tENS5_IJlSC_lEEESK_SL_NS4_8TiledMMAINS4_8MMA_AtomIJNS4_4SM904GMMA25MMA_64x32x16_F32F16F16_SSILNSP_5MajorE0ELSR_0ELNSP_7ScaleInE1ELSS_1EEEEEENS4_6LayoutISD_NS5_IJSC_NSA_ILi0EEESW_EEEEENS5_IJNS4_10UnderscoreESZ_SZ_EEEEENS4_13SM90_TMA_LOADENS4_14ComposedLayoutINS4_7SwizzleILi3ELi4ELi3EEENS4_18smem_ptr_flag_bitsILi16EEENSV_INS5_IJNSA_ILi8EEESI_EEENS5_IJSI_SC_EEEEEEEvNS4_8identityENS4_23SM90_TMA_LOAD_MULTICASTES1C_vS1D_EENS_8epilogue10collective6detail29Sm90TmaWarpSpecializedAdapterINS1H_15DefaultEpilogueISK_SL_SL_NS1G_6thread17LinearCombinationISK_Li1EffLNS1L_9ScaleType4KindE0ELNS_15FloatRoundStyleE2ESK_EENS1_15EpilogueDefaultEEEEEvvEEEEvNT_6ParamsE --------------------------
	.section	.nv.info._ZN7cutlass13device_kernelINS_4gemm6kernel13GemmUniversalIN4cute5tupleIJiiiiEEENS1_10collective13CollectiveMmaINS1_34MainloopSm90TmaGmmaWarpSpecializedILi4ENS5_IJNS4_1CILi2EEENSA_ILi1EEESC_EEENS1_35KernelTmaWarpSpecializedCooperativeEEENS5_IJNSA_ILi384EEENSA_ILi32EEENSA_ILi64EEEEEENS_6half_tENS5_IJlSC_lEEESK_SL_NS4_8TiledMMAINS4_8MMA_AtomIJNS4_4SM904GMMA25MMA_64x32x16_F32F16F16_SSILNSP_5MajorE0ELSR_0ELNSP_7ScaleInE1ELSS_1EEEEEENS4_6LayoutISD_NS5_IJSC_NSA_ILi0EEESW_EEEEENS5_IJNS4_10UnderscoreESZ_SZ_EEEEENS4_13SM90_TMA_LOADENS4_14ComposedLayoutINS4_7SwizzleILi3ELi4ELi3EEENS4_18smem_ptr_flag_bitsILi16EEENSV_INS5_IJNSA_ILi8EEESI_EEENS5_IJSI_SC_EEEEEEEvNS4_8identityENS4_23SM90_TMA_LOAD_MULTICASTES1C_vS1D_EENS_8epilogue10collective6detail29Sm90TmaWarpSpecializedAdapterINS1H_15DefaultEpilogueISK_SL_SL_NS1G_6thread17LinearCombinationISK_Li1EffLNS1L_9ScaleType4KindE0ELNS_15FloatRoundStyleE2ESK_EENS1_15EpilogueDefaultEEEEEvvEEEEvNT_6ParamsE,"",@"SHT_CUDA_INFO"
	.sectionflags	@""
	.align	4


	//----- nvinfo : EIATTR_CUDA_API_VERSION
	.align		4
        /*0000*/ 	.byte	0x04, 0x37
        /*0002*/ 	.short	(.L_21 - .L_20)
.L_20:
        /*0004*/ 	.word	0x00000082


	//----- nvinfo : EIATTR_KPARAM_INFO
	.align		4
.L_21:
        /*0008*/ 	.byte	0x04, 0x17
        /*000a*/ 	.short	(.L_23 - .L_22)
.L_22:
        /*000c*/ 	.word	0x00000000
        /*0010*/ 	.short	0x0000
        /*0012*/ 	.short	0x0070
        /*0014*/ 	.byte	0x00, 0xf0, 0x01, 0x10


	//----- nvinfo : EIATTR_SPARSE_MMA_MASK
	.align		4
.L_23:
        /*0018*/ 	.byte	0x03, 0x50
        /*001a*/ 	.short	0x0000


	//----- nvinfo : EIATTR_MAXREG_COUNT
	.align		4
        /*001c*/ 	.byte	0x03, 0x1b
        /*001e*/ 	.short	0x00a8


	//----- nvinfo : EIATTR_NUM_BARRIERS
	.align		4
        /*0020*/ 	.byte	0x02, 0x4c
        /*0022*/ 	.byte	0x01
	.zero		1


	//----- nvinfo : EIATTR_EXTERNS
	.align		4
        /*0024*/ 	.byte	0x04, 0x0f
        /*0026*/ 	.short	(.L_25 - .L_24)


	//   ....[0]....
	.align		4
.L_24:
        /*0028*/ 	.word	index@(__assertfail)


	//----- nvinfo : EIATTR_MERCURY_ISA_VERSION
	.align		4
.L_25:
        /*002c*/ 	.byte	0x03, 0x5f
        /*002e*/ 	.short	0x0101


	//----- nvinfo : EIATTR_INT_WARP_WIDE_INSTR_OFFSETS
	.align		4
        /*0030*/ 	.byte	0x04, 0x31
        /*0032*/ 	.short	(.L_27 - .L_26)


	//   ....[0]....
.L_26:
        /*0034*/ 	.word	0x00000490


	//   ....[1]....
        /*0038*/ 	.word	0x000004c0


	//   ....[2]....
        /*003c*/ 	.word	0x00000680


	//   ....[3]....
        /*0040*/ 	.word	0x00002610


	//----- nvinfo : EIATTR_COOP_GROUP_MASK_REGIDS
	.align		4
.L_27:
        /*0044*/ 	.byte	0x04, 0x29
        /*0046*/ 	.short	(.L_29 - .L_28)


	//   ....[0]....
.L_28:
        /*0048*/ 	.word	0xffffffff


	//   ....[1]....
        /*004c*/ 	.word	0xffffffff


	//   ....[2]....
        /*0050*/ 	.word	0xffffffff


	//   ....[3]....
        /*0054*/ 	.word	0xffffffff


	//   ....[4]....
        /*0058*/ 	.word	0xffffffff


	//   ....[5]....
        /*005c*/ 	.word	0xffffffff


	//----- nvinfo : EIATTR_COOP_GROUP_INSTR_OFFSETS
	.align		4
.L_29:
        /*0060*/ 	.byte	0x04, 0x28
        /*0062*/ 	.short	(.L_31 - .L_30)


	//   ....[0]....
.L_30:
        /*0064*/ 	.word	0x00000060


	//   ....[1]....
        /*0068*/ 	.word	0x00000070


	//   ....[2]....
        /*006c*/ 	.word	0x00000130


	//   ....[3]....
        /*0070*/ 	.word	0x000002d0


	//   ....[4]....
        /*0074*/ 	.word	0x00000800


	//   ....[5]....
        /*0078*/ 	.word	0x00001590


	//----- nvinfo : EIATTR_REG_RECONFIG
	.align		4
.L_31:
        /*007c*/ 	.byte	0x01, 0x54
	.zero		2


	//----- nvinfo : EIATTR_SYSCALL_OFFSETS
	.align		4
        /*0080*/ 	.byte	0x04, 0x46
        /*0082*/ 	.short	(.L_33 - .L_32)


	//   ....[0]....
.L_32:
        /*0084*/ 	.word	0x00001780


	//----- nvinfo : EIATTR_MBARRIER_INSTR_OFFSETS
	.align		4
.L_33:
        /*0088*/ 	.byte	0x04, 0x39
        /*008a*/ 	.short	(.L_35 - .L_34)


	//   ....[0]....
.L_34:
        /*008c*/ 	.word	0x00000230
        /*0090*/ 	.word	0x000000ff
        /*0094*/ 	.word	0x00000000
        /*0098*/ 	.short	0x0100
        /*009a*/ 	.byte	0x08
	.zero		1


	//   ....[1]....
        /*009c*/ 	.word	0x00000240
        /*00a0*/ 	.word	0x000000ff
        /*00a4*/ 	.word	0x00000020
        /*00a8*/ 	.short	0x0100
        /*00aa*/ 	.byte	0x08
	.zero		1


	//   ....[2]....
        /*00ac*/ 	.word	0x00000250
        /*00b0*/ 	.word	0x000000ff
        /*00b4*/ 	.word	0x00000008
        /*00b8*/ 	.short	0x0100
        /*00ba*/ 	.byte	0x08
	.zero		1


	//   ....[3]....
        /*00bc*/ 	.word	0x00000260
        /*00c0*/ 	.word	0x000000ff
        /*00c4*/ 	.word	0x00000028
        /*00c8*/ 	.short	0x0100
        /*00ca*/ 	.byte	0x08
	.zero		1


	//   ....[4]....
        /*00cc*/ 	.word	0x00000270
        /*00d0*/ 	.word	0x000000ff
        /*00d4*/ 	.word	0x00000010
        /*00d8*/ 	.short	0x0100
        /*00da*/ 	.byte	0x08
	.zero		1


	//   ....[5]....
        /*00dc*/ 	.word	0x00000280
        /*00e0*/ 	.word	0x000000ff
        /*00e4*/ 	.word	0x00000030
        /*00e8*/ 	.short	0x0100
        /*00ea*/ 	.byte	0x08
	.zero		1


	//   ....[6]....
        /*00ec*/ 	.word	0x00000290
        /*00f0*/ 	.word	0x000000ff
        /*00f4*/ 	.word	0x00000018
        /*00f8*/ 	.short	0x0100
        /*00fa*/ 	.byte	0x08
	.zero		1


	//   ....[7]....
        /*00fc*/ 	.word	0x000002a0
        /*0100*/ 	.word	0x000000ff
        /*0104*/ 	.word	0x00000038
        /*0108*/ 	.short	0x0100
        /*010a*/ 	.byte	0x08
	.zero		1


	//   ....[8]....
        /*010c*/ 	.word	0x00000720
        /*0110*/ 	.word	0x000000ff
        /*0114*/ 	.word	0x00000050
        /*0118*/ 	.short	0x0100
        /*011a*/ 	.byte	0x06
	.zero		1


	//   ....[9]....
        /*011c*/ 	.word	0x000007a0
        /*0120*/ 	.word	0x000000ff
        /*0124*/ 	.word	0x00000058
        /*0128*/ 	.short	0x0100
        /*012a*/ 	.byte	0x06
	.zero		1


	//   ....[10]....
        /*012c*/ 	.word	0x00001840
        /*0130*/ 	.word	0x00000003
        /*0134*/ 	.word	0x00000000
        /*0138*/ 	.short	0x010a
        /*013a*/ 	.byte	0x3f
	.zero		1


	//   ....[11]....
        /*013c*/ 	.word	0x000018a0
        /*0140*/ 	.word	0x00000003
        /*0144*/ 	.word	0x00000000
        /*0148*/ 	.short	0x010a
        /*014a*/ 	.byte	0x3f
	.zero		1


	//   ....[12]....
        /*014c*/ 	.word	0x00001f20
        /*0150*/ 	.word	0x00000005
        /*0154*/ 	.word	0x00000000
        /*0158*/ 	.short	0x010a
        /*015a*/ 	.byte	0x3f
	.zero		1


	//   ....[13]....
        /*015c*/ 	.word	0x00001f60
        /*0160*/ 	.word	0x00000005
        /*0164*/ 	.word	0x00000000
        /*0168*/ 	.short	0x010a
        /*016a*/ 	.byte	0x3f
	.zero		1


	//   ....[14]....
        /*016c*/ 	.word	0x000024c0
        /*0170*/ 	.word	0x00000004
        /*0174*/ 	.word	0x00000000
        /*0178*/ 	.short	0x0101
        /*017a*/ 	.byte	0x3f
	.zero		1


	//   ....[15]....
        /*017c*/ 	.word	0x00002680
        /*0180*/ 	.word	0x00000000
        /*0184*/ 	.word	0x00000000
        /*0188*/ 	.short	0x0101
        /*018a*/ 	.byte	0x3f
	.zero		1


	//   ....[16]....
        /*018c*/ 	.word	0x00007110
        /*0190*/ 	.word	0x00000017
        /*0194*/ 	.word	0x00000020
        /*0198*/ 	.short	0x010a
        /*019a*/ 	.byte	0x3f
	.zero		1


	//   ....[17]....
        /*019c*/ 	.word	0x000074d0
        /*01a0*/ 	.word	0x00000005
        /*01a4*/ 	.word	0x00000058
        /*01a8*/ 	.short	0x0101
        /*01aa*/ 	.byte	0x3f
	.zero		1


	//   ....[18]....
        /*01ac*/ 	.word	0x00007bf0
        /*01b0*/ 	.word	0x00000007
        /*01b4*/ 	.word	0x00000000
        /*01b8*/ 	.short	0x010a
        /*01ba*/ 	.byte	0x3f
	.zero		1


	//   ....[19]....
        /*01bc*/ 	.word	0x00007c70
        /*01c0*/ 	.word	0x00000006
        /*01c4*/ 	.word	0x00000000
        /*01c8*/ 	.short	0x010a
        /*01ca*/ 	.byte	0x3f
	.zero		1


	//   ....[20]....
        /*01cc*/ 	.word	0x00007d00
        /*01d0*/ 	.word	0x00000007
        /*01d4*/ 	.word	0x00000000
        /*01d8*/ 	.short	0x010a
        /*01da*/ 	.byte	0x3f
	.zero		1


	//   ....[21]....
        /*01dc*/ 	.word	0x00007d90
        /*01e0*/ 	.word	0x00000005
        /*01e4*/ 	.word	0x00000000
        /*01e8*/ 	.short	0x010a
        /*01ea*/ 	.byte	0x3f
	.zero		1


	//   ....[22]....
        /*01ec*/ 	.word	0x00007df0
        /*01f0*/ 	.word	0x00000003
        /*01f4*/ 	.word	0x00000000
        /*01f8*/ 	.short	0x010a
        /*01fa*/ 	.byte	0x3f
	.zero		1


	//   ....[23]....
        /*01fc*/ 	.word	0x00007e40
        /*0200*/ 	.word	0x00000005
        /*0204*/ 	.word	0x00000000
        /*0208*/ 	.short	0x010a
        /*020a*/ 	.byte	0x3f
	.zero		1


	//   ....[24]....
        /*020c*/ 	.word	0x00007f10
        /*0210*/ 	.word	0x00000017
        /*0214*/ 	.word	0x00000020
        /*0218*/ 	.short	0x010a
        /*021a*/ 	.byte	0x3f
	.zero		1


	//   ....[25]....
        /*021c*/ 	.word	0x00007fe0
        /*0220*/ 	.word	0x00000007
        /*0224*/ 	.word	0x00000000
        /*0228*/ 	.short	0x010a
        /*022a*/ 	.byte	0x3f
	.zero		1


	//   ....[26]....
        /*022c*/ 	.word	0x00008030
        /*0230*/ 	.word	0x00000006
        /*0234*/ 	.word	0x00000000
        /*0238*/ 	.short	0x010a
        /*023a*/ 	.byte	0x3f
	.zero		1


	//   ....[27]....
        /*023c*/ 	.word	0x00008080
        /*0240*/ 	.word	0x00000007
        /*0244*/ 	.word	0x00000000
        /*0248*/ 	.short	0x010a
        /*024a*/ 	.byte	0x3f
	.zero		1


	//----- nvinfo : EIATTR_NUM_MBARRIERS
	.align		4
.L_35:
        /*024c*/ 	.byte	0x03, 0x38
        /*024e*/ 	.short	0x000a


	//----- nvinfo : EIATTR_EXIT_INSTR_OFFSETS
	.align		4
        /*0250*/ 	.byte	0x04, 0x1c
        /*0252*/ 	.short	(.L_37 - .L_36)


	//   ....[0]....
.L_36:
        /*0254*/ 	.word	0x000009d0


	//   ....[1]....
        /*0258*/ 	.word	0x000011e0


	//   ....[2]....
        /*025c*/ 	.word	0x00006890


	//   ....[3]....
        /*0260*/ 	.word	0x00006df0


	//   ....[4]....
        /*0264*/ 	.word	0x00007de0


	//----- nvinfo : EIATTR_MAX_THREADS
	.align		4
.L_37:
        /*0268*/ 	.byte	0x04, 0x05
        /*026a*/ 	.short	(.L_39 - .L_38)
.L_38:
        /*026c*/ 	.word	0x00000180
        /*0270*/ 	.word	0x00000001
        /*0274*/ 	.word	0x00000001


	//----- nvinfo : EIATTR_CRS_STACK_SIZE
	.align		4
.L_39:
        /*0278*/ 	.byte	0x04, 0x1e
        /*027a*/ 	.short	(.L_41 - .L_40)
.L_40:
        /*027c*/ 	.word	0x00000000


	//----- nvinfo : EIATTR_CBANK_PARAM_SIZE
	.align		4
.L_41:
        /*0280*/ 	.byte	0x03, 0x19
        /*0282*/ 	.short	0x0470


	//----- nvinfo : EIATTR_PARAM_CBANK
	.align		4
        /*0284*/ 	.byte	0x04, 0x0a
        /*0286*/ 	.short	(.L_43 - .L_42)
	.align		4
.L_42:
        /*0288*/ 	.word	index@(.nv.constant0._ZN7cutlass13device_kernelINS_4gemm6kernel13GemmUniversalIN4cute5tupleIJiiiiEEENS1_10collective13CollectiveMmaINS1_34MainloopSm90TmaGmmaWarpSpecializedILi4ENS5_IJNS4_1CILi2EEENSA_ILi1EEESC_EEENS1_35KernelTmaWarpSpecializedCooperativeEEENS5_IJNSA_ILi384EEENSA_ILi32EEENSA_ILi64EEEEEENS_6half_tENS5_IJlSC_lEEESK_SL_NS4_8TiledMMAINS4_8MMA_AtomIJNS4_4SM904GMMA25MMA_64x32x16_F32F16F16_SSILNSP_5MajorE0ELSR_0ELNSP_7ScaleInE1ELSS_1EEEEEENS4_6LayoutISD_NS5_IJSC_NSA_ILi0EEESW_EEEEENS5_IJNS4_10UnderscoreESZ_SZ_EEEEENS4_13SM90_TMA_LOADENS4_14ComposedLayoutINS4_7SwizzleILi3ELi4ELi3EEENS4_18smem_ptr_flag_bitsILi16EEENSV_INS5_IJNSA_ILi8EEESI_EEENS5_IJSI_SC_EEEEEEEvNS4_8identityENS4_23SM90_TMA_LOAD_MULTICASTES1C_vS1D_EENS_8epilogue10collective6detail29Sm90TmaWarpSpecializedAdapterINS1H_15DefaultEpilogueISK_SL_SL_NS1G_6thread17LinearCombinationISK_Li1EffLNS1L_9ScaleType4KindE0ELNS_15FloatRoundStyleE2ESK_EENS1_15EpilogueDefaultEEEEEvvEEEEvNT_6ParamsE)
        /*028c*/ 	.short	0x0210
        /*028e*/ 	.short	0x0470


	//----- nvinfo : EIATTR_SW_WAR
	.align		4
.L_43:
        /*0290*/ 	.byte	0x04, 0x36
        /*0292*/ 	.short	(.L_45 - .L_44)
.L_44:
        /*0294*/ 	.word	0x00000008
.L_45:


//--------------------- .nv.callgraph             --------------------------
	.section	.nv.callgraph,"",@"SHT_CUDA_CALLGRAPH"
	.align	4
	.sectionentsize	8
	.align		4
        /*0000*/ 	.word	0x00000000
	.align		4
        /*0004*/ 	.word	0xffffffff
	.align		4
        /*0008*/ 	.word	index@(_ZN7cutlass13device_kernelINS_4gemm6kernel13GemmUniversalIN4cute5tupleIJiiiiEEENS1_10collective13CollectiveMmaINS1_34MainloopSm90TmaGmmaWarpSpecializedILi4ENS5_IJNS4_1CILi2EEENSA_ILi1EEESC_EEENS1_35KernelTmaWarpSpecializedCooperativeEEENS5_IJNSA_ILi384EEENSA_ILi32EEENSA_ILi64EEEEEENS_6half_tENS5_IJlSC_lEEESK_SL_NS4_8TiledMMAINS4_8MMA_AtomIJNS4_4SM904GMMA25MMA_64x32x16_F32F16F16_SSILNSP_5MajorE0ELSR_0ELNSP_7ScaleInE1ELSS_1EEEEEENS4_6LayoutISD_NS5_IJSC_NSA_ILi0EEESW_EEEEENS5_IJNS4_10UnderscoreESZ_SZ_EEEEENS4_13SM90_TMA_LOADENS4_14ComposedLayoutINS4_7SwizzleILi3ELi4ELi3EEENS4_18smem_ptr_flag_bitsILi16EEENSV_INS5_IJNSA_ILi8EEESI_EEENS5_IJSI_SC_EEEEEEEvNS4_8identityENS4_23SM90_TMA_LOAD_MULTICASTES1C_vS1D_EENS_8epilogue10collective6detail29Sm90TmaWarpSpecializedAdapterINS1H_15DefaultEpilogueISK_SL_SL_NS1G_6thread17LinearCombinationISK_Li1EffLNS1L_9ScaleType4KindE0ELNS_15FloatRoundStyleE2ESK_EENS1_15EpilogueDefaultEEEEEvvEEEEvNT_6ParamsE)
	.align		4
        /*000c*/ 	.word	index@(__assertfail)
	.align		4
        /*0010*/ 	.word	0x00000000
	.align		4
        /*0014*/ 	.word	0xfffffffe
	.align		4
        /*0018*/ 	.word	0x00000000
	.align		4
        /*001c*/ 	.word	0xfffffffd
	.align		4
        /*0020*/ 	.word	0x00000000
	.align		4
        /*0024*/ 	.word	0xfffffffc


//--------------------- .nv.constant4             --------------------------
	.section	.nv.constant4,"a",@progbits
	.align	8
	.align		8
.nv.constant4:
        /*0000*/ 	.dword	__assertfail
	.align		8
        /*0008*/ 	.dword	__unnamed_1
	.align		8
        /*0010*/ 	.dword	_ZN40_INTERNAL_f7af85d1_4_k_cu_7ad717ee_103004cuda3std3__45__cpo5beginE
	.align		8
        /*0018*/ 	.dword	_ZN40_INTERNAL_f7af85d1_4_k_cu_7ad717ee_103004cuda3std3__45__cpo3endE
	.align		8
        /*0020*/ 	.dword	_ZN40_INTERNAL_f7af85d1_4_k_cu_7ad717ee_103004cuda3std3__45__cpo6cbeginE
	.align		8
        /*0028*/ 	.dword	_ZN40_INTERNAL_f7af85d1_4_k_cu_7ad717ee_103004cuda3std3__45__cpo4cendE
	.align		8
        /*0030*/ 	.dword	_ZN40_INTERNAL_f7af85d1_4_k_cu_7ad717ee_103004cuda3std3__442_GLOBAL__N__f7af85d1_4_k_cu_7ad717ee_103006ignoreE
	.align		8
        /*0038*/ 	.dword	_ZN40_INTERNAL_f7af85d1_4_k_cu_7ad717ee_103004cuda3std3__419piecewise_constructE
	.align		8
        /*0040*/ 	.dword	_ZN40_INTERNAL_f7af85d1_4_k_cu_7ad717ee_103004cuda3std3__48in_placeE
	.align		8
        /*0048*/ 	.dword	_ZN40_INTERNAL_f7af85d1_4_k_cu_7ad717ee_103004cuda3std6ranges3__45__cpo4swapE
	.align		8
        /*0050*/ 	.dword	_ZN40_INTERNAL_f7af85d1_4_k_cu_7ad717ee_103004cuda3std6ranges3__45__cpo9iter_moveE
	.align		8
        /*0058*/ 	.dword	_ZN40_INTERNAL_f7af85d1_4_k_cu_7ad717ee_103004cute7productE
	.align		8
        /*0060*/ 	.dword	_ZN40_INTERNAL_f7af85d1_4_k_cu_7ad717ee_103004cute1_E
	.align		8
        /*0068*/ 	.dword	$str$22
	.align		8
        /*0070*/ 	.dword	$str$23


//--------------------- .text._ZN7cutlass13device_kernelINS_4gemm6kernel13GemmUniversalIN4cute5tupleIJiiiiEEENS1_10collective13CollectiveMmaINS1_34MainloopSm90TmaGmmaWarpSpecializedILi4ENS5_IJNS4_1CILi2EEENSA_ILi1EEESC_EEENS1_35KernelTmaWarpSpecializedCooperativeEEENS5_IJNSA_ILi384EEENSA_ILi32EEENSA_ILi64EEEEEENS_6half_tENS5_IJlSC_lEEESK_SL_NS4_8TiledMMAINS4_8MMA_AtomIJNS4_4SM904GMMA25MMA_64x32x16_F32F16F16_SSILNSP_5MajorE0ELSR_0ELNSP_7ScaleInE1ELSS_1EEEEEENS4_6LayoutISD_NS5_IJSC_NSA_ILi0EEESW_EEEEENS5_IJNS4_10UnderscoreESZ_SZ_EEEEENS4_13SM90_TMA_LOADENS4_14ComposedLayoutINS4_7SwizzleILi3ELi4ELi3EEENS4_18smem_ptr_flag_bitsILi16EEENSV_INS5_IJNSA_ILi8EEESI_EEENS5_IJSI_SC_EEEEEEEvNS4_8identityENS4_23SM90_TMA_LOAD_MULTICASTES1C_vS1D_EENS_8epilogue10collective6detail29Sm90TmaWarpSpecializedAdapterINS1H_15DefaultEpilogueISK_SL_SL_NS1G_6thread17LinearCombinationISK_Li1EffLNS1L_9ScaleType4KindE0ELNS_15FloatRoundStyleE2ESK_EENS1_15EpilogueDefaultEEEEEvvEEEEvNT_6ParamsE --------------------------
	.section	.text._ZN7cutlass13device_kernelINS_4gemm6kernel13GemmUniversalIN4cute5tupleIJiiiiEEENS1_10collective13CollectiveMmaINS1_34MainloopSm90TmaGmmaWarpSpecializedILi4ENS5_IJNS4_1CILi2EEENSA_ILi1EEESC_EEENS1_35KernelTmaWarpSpecializedCooperativeEEENS5_IJNSA_ILi384EEENSA_ILi32EEENSA_ILi64EEEEEENS_6half_tENS5_IJlSC_lEEESK_SL_NS4_8TiledMMAINS4_8MMA_AtomIJNS4_4SM904GMMA25MMA_64x32x16_F32F16F16_SSILNSP_5MajorE0ELSR_0ELNSP_7ScaleInE1ELSS_1EEEEEENS4_6LayoutISD_NS5_IJSC_NSA_ILi0EEESW_EEEEENS5_IJNS4_10UnderscoreESZ_SZ_EEEEENS4_13SM90_TMA_LOADENS4_14ComposedLayoutINS4_7SwizzleILi3ELi4ELi3EEENS4_18smem_ptr_flag_bitsILi16EEENSV_INS5_IJNSA_ILi8EEESI_EEENS5_IJSI_SC_EEEEEEEvNS4_8identityENS4_23SM90_TMA_LOAD_MULTICASTES1C_vS1D_EENS_8epilogue10collective6detail29Sm90TmaWarpSpecializedAdapterINS1H_15DefaultEpilogueISK_SL_SL_NS1G_6thread17LinearCombinationISK_Li1EffLNS1L_9ScaleType4KindE0ELNS_15FloatRoundStyleE2ESK_EENS1_15EpilogueDefaultEEEEEvvEEEEvNT_6ParamsE,"ax",@progbits
	.align	128
.text._ZN7cutlass13device_kernelINS_4gemm6kernel13GemmUniversalIN4cute5tupleIJiiiiEEENS1_10collective13CollectiveMmaINS1_34MainloopSm90TmaGmmaWarpSpecializedILi4ENS5_IJNS4_1CILi2EEENSA_ILi1EEESC_EEENS1_35KernelTmaWarpSpecializedCooperativeEEENS5_IJNSA_ILi384EEENSA_ILi32EEENSA_ILi64EEEEEENS_6half_tENS5_IJlSC_lEEESK_SL_NS4_8TiledMMAINS4_8MMA_AtomIJNS4_4SM904GMMA25MMA_64x32x16_F32F16F16_SSILNSP_5MajorE0ELSR_0ELNSP_7ScaleInE1ELSS_1EEEEEENS4_6LayoutISD_NS5_IJSC_NSA_ILi0EEESW_EEEEENS5_IJNS4_10UnderscoreESZ_SZ_EEEEENS4_13SM90_TMA_LOADENS4_14ComposedLayoutINS4_7SwizzleILi3ELi4ELi3EEENS4_18smem_ptr_flag_bitsILi16EEENSV_INS5_IJNSA_ILi8EEESI_EEENS5_IJSI_SC_EEEEEEEvNS4_8identityENS4_23SM90_TMA_LOAD_MULTICASTES1C_vS1D_EENS_8epilogue10collective6detail29Sm90TmaWarpSpecializedAdapterINS1H_15DefaultEpilogueISK_SL_SL_NS1G_6thread17LinearCombinationISK_Li1EffLNS1L_9ScaleType4KindE0ELNS_15FloatRoundStyleE2ESK_EENS1_15EpilogueDefaultEEEEEvvEEEEvNT_6ParamsE:
        .type           _ZN7cutlass13device_kernelINS_4gemm6kernel13GemmUniversalIN4cute5tupleIJiiiiEEENS1_10collective13CollectiveMmaINS1_34MainloopSm90TmaGmmaWarpSpecializedILi4ENS5_IJNS4_1CILi2EEENSA_ILi1EEESC_EEENS1_35KernelTmaWarpSpecializedCooperativeEEENS5_IJNSA_ILi384EEENSA_ILi32EEENSA_ILi64EEEEEENS_6half_tENS5_IJlSC_lEEESK_SL_NS4_8TiledMMAINS4_8MMA_AtomIJNS4_4SM904GMMA25MMA_64x32x16_F32F16F16_SSILNSP_5MajorE0ELSR_0ELNSP_7ScaleInE1ELSS_1EEEEEENS4_6LayoutISD_NS5_IJSC_NSA_ILi0EEESW_EEEEENS5_IJNS4_10UnderscoreESZ_SZ_EEEEENS4_13SM90_TMA_LOADENS4_14ComposedLayoutINS4_7SwizzleILi3ELi4ELi3EEENS4_18smem_ptr_flag_bitsILi16EEENSV_INS5_IJNSA_ILi8EEESI_EEENS5_IJSI_SC_EEEEEEEvNS4_8identityENS4_23SM90_TMA_LOAD_MULTICASTES1C_vS1D_EENS_8epilogue10collective6detail29Sm90TmaWarpSpecializedAdapterINS1H_15DefaultEpilogueISK_SL_SL_NS1G_6thread17LinearCombinationISK_Li1EffLNS1L_9ScaleType4KindE0ELNS_15FloatRoundStyleE2ESK_EENS1_15EpilogueDefaultEEEEEvvEEEEvNT_6ParamsE,@function
        .size           _ZN7cutlass13device_kernelINS_4gemm6kernel13GemmUniversalIN4cute5tupleIJiiiiEEENS1_10collective13CollectiveMmaINS1_34MainloopSm90TmaGmmaWarpSpecializedILi4ENS5_IJNS4_1CILi2EEENSA_ILi1EEESC_EEENS1_35KernelTmaWarpSpecializedCooperativeEEENS5_IJNSA_ILi384EEENSA_ILi32EEENSA_ILi64EEEEEENS_6half_tENS5_IJlSC_lEEESK_SL_NS4_8TiledMMAINS4_8MMA_AtomIJNS4_4SM904GMMA25MMA_64x32x16_F32F16F16_SSILNSP_5MajorE0ELSR_0ELNSP_7ScaleInE1ELSS_1EEEEEENS4_6LayoutISD_NS5_IJSC_NSA_ILi0EEESW_EEEEENS5_IJNS4_10UnderscoreESZ_SZ_EEEEENS4_13SM90_TMA_LOADENS4_14ComposedLayoutINS4_7SwizzleILi3ELi4ELi3EEENS4_18smem_ptr_flag_bitsILi16EEENSV_INS5_IJNSA_ILi8EEESI_EEENS5_IJSI_SC_EEEEEEEvNS4_8identityENS4_23SM90_TMA_LOAD_MULTICASTES1C_vS1D_EENS_8epilogue10collective6detail29Sm90TmaWarpSpecializedAdapterINS1H_15DefaultEpilogueISK_SL_SL_NS1G_6thread17LinearCombinationISK_Li1EffLNS1L_9ScaleType4KindE0ELNS_15FloatRoundStyleE2ESK_EENS1_15EpilogueDefaultEEEEEvvEEEEvNT_6ParamsE,(.L_x_165 - _ZN7cutlass13device_kernelINS_4gemm6kernel13GemmUniversalIN4cute5tupleIJiiiiEEENS1_10collective13CollectiveMmaINS1_34MainloopSm90TmaGmmaWarpSpecializedILi4ENS5_IJNS4_1CILi2EEENSA_ILi1EEESC_EEENS1_35KernelTmaWarpSpecializedCooperativeEEENS5_IJNSA_ILi384EEENSA_ILi32EEENSA_ILi64EEEEEENS_6half_tENS5_IJlSC_lEEESK_SL_NS4_8TiledMMAINS4_8MMA_AtomIJNS4_4SM904GMMA25MMA_64x32x16_F32F16F16_SSILNSP_5MajorE0ELSR_0ELNSP_7ScaleInE1ELSS_1EEEEEENS4_6LayoutISD_NS5_IJSC_NSA_ILi0EEESW_EEEEENS5_IJNS4_10UnderscoreESZ_SZ_EEEEENS4_13SM90_TMA_LOADENS4_14ComposedLayoutINS4_7SwizzleILi3ELi4ELi3EEENS4_18smem_ptr_flag_bitsILi16EEENSV_INS5_IJNSA_ILi8EEESI_EEENS5_IJSI_SC_EEEEEEEvNS4_8identityENS4_23SM90_TMA_LOAD_MULTICASTES1C_vS1D_EENS_8epilogue10collective6detail29Sm90TmaWarpSpecializedAdapterINS1H_15DefaultEpilogueISK_SL_SL_NS1G_6thread17LinearCombinationISK_Li1EffLNS1L_9ScaleType4KindE0ELNS_15FloatRoundStyleE2ESK_EENS1_15EpilogueDefaultEEEEEvvEEEEvNT_6ParamsE)
        .other          _ZN7cutlass13device_kernelINS_4gemm6kernel13GemmUniversalIN4cute5tupleIJiiiiEEENS1_10collective13CollectiveMmaINS1_34MainloopSm90TmaGmmaWarpSpecializedILi4ENS5_IJNS4_1CILi2EEENSA_ILi1EEESC_EEENS1_35KernelTmaWarpSpecializedCooperativeEEENS5_IJNSA_ILi384EEENSA_ILi32EEENSA_ILi64EEEEEENS_6half_tENS5_IJlSC_lEEESK_SL_NS4_8TiledMMAINS4_8MMA_AtomIJNS4_4SM904GMMA25MMA_64x32x16_F32F16F16_SSILNSP_5MajorE0ELSR_0ELNSP_7ScaleInE1ELSS_1EEEEEENS4_6LayoutISD_NS5_IJSC_NSA_ILi0EEESW_EEEEENS5_IJNS4_10UnderscoreESZ_SZ_EEEEENS4_13SM90_TMA_LOADENS4_14ComposedLayoutINS4_7SwizzleILi3ELi4ELi3EEENS4_18smem_ptr_flag_bitsILi16EEENSV_INS5_IJNSA_ILi8EEESI_EEENS5_IJSI_SC_EEEEEEEvNS4_8identityENS4_23SM90_TMA_LOAD_MULTICASTES1C_vS1D_EENS_8epilogue10collective6detail29Sm90TmaWarpSpecializedAdapterINS1H_15DefaultEpilogueISK_SL_SL_NS1G_6thread17LinearCombinationISK_Li1EffLNS1L_9ScaleType4KindE0ELNS_15FloatRoundStyleE2ESK_EENS1_15EpilogueDefaultEEEEEvvEEEEvNT_6ParamsE,@"STO_CUDA_ENTRY STV_DEFAULT"
_ZN7cutlass13device_kernelINS_4gemm6kernel13GemmUniversalIN4cute5tupleIJiiiiEEENS1_10collective13CollectiveMmaINS1_34MainloopSm90TmaGmmaWarpSpecializedILi4ENS5_IJNS4_1CILi2EEENSA_ILi1EEESC_EEENS1_35KernelTmaWarpSpecializedCooperativeEEENS5_IJNSA_ILi384EEENSA_ILi32EEENSA_ILi64EEEEEENS_6half_tENS5_IJlSC_lEEESK_SL_NS4_8TiledMMAINS4_8MMA_AtomIJNS4_4SM904GMMA25MMA_64x32x16_F32F16F16_SSILNSP_5MajorE0ELSR_0ELNSP_7ScaleInE1ELSS_1EEEEEENS4_6LayoutISD_NS5_IJSC_NSA_ILi0EEESW_EEEEENS5_IJNS4_10UnderscoreESZ_SZ_EEEEENS4_13SM90_TMA_LOADENS4_14ComposedLayoutINS4_7SwizzleILi3ELi4ELi3EEENS4_18smem_ptr_flag_bitsILi16EEENSV_INS5_IJNSA_ILi8EEESI_EEENS5_IJSI_SC_EEEEEEEvNS4_8identityENS4_23SM90_TMA_LOAD_MULTICASTES1C_vS1D_EENS_8epilogue10collective6detail29Sm90TmaWarpSpecializedAdapterINS1H_15DefaultEpilogueISK_SL_SL_NS1G_6thread17LinearCombinationISK_Li1EffLNS1L_9ScaleType4KindE0ELNS_15FloatRoundStyleE2ESK_EENS1_15EpilogueDefaultEEEEEvvEEEEvNT_6ParamsE:
[----:B------:R-:W0:Y:S01]  /*0000*/  LDC R1, c[0x0][0x28] ;  /* 0x00000a00ff017b82 */ /* 0x000e220000000800 */
[----:B------:R-:W1:Y:S01]  /*0010*/  S2R R81, SR_TID.X ;  /* 0x0000000000517919 */ /* 0x000e620000002100 */
[----:B------:R-:W-:Y:S01]  /*0020*/  ELECT P0, URZ, PT ;  /* 0x00000000003f782f */ /* 0x000fe20003800000 */
[----:B------:R-:W-:Y:S01]  /*0030*/  BSSY B0, `(.L_x_0) ;  /* 0x000000f000007945 */ /* 0x000fe20003800000 */
[--C-:B-1----:R-:W-:Y:S02]  /*0040*/  SHF.R.U32.HI R0, RZ, 0x5, R81.reuse ;  /* 0x00000005ff007819 */ /* 0x102fe40000011651 */
[----:B------:R-:W-:-:S03]  /*0050*/  SHF.R.U32.HI R6, RZ, 0x7, R81 ;  /* 0x00000007ff067819 */ /* 0x000fc60000011651 */
[----:B------:R-:W1:Y:S04]  /*0060*/  SHFL.IDX PT, R3, R0, RZ, 0x1f ;  /* 0x00001fff00037589 */ /* 0x000e6800000e0000 */
[----:B------:R2:W3:Y:S01]  /*0070*/  SHFL.IDX PT, R2, R6, RZ, 0x1f ;  /* 0x00001fff06027589 */ /* 0x0004e200000e0000 */
[----:B-1----:R-:W-:-:S13]  /*0080*/  ISETP.NE.OR P0, PT, R3, RZ, !P0 ;  /* 0x000000ff0300720c */ /* 0x002fda0004705670 */
[----:B0-23--:R-:W-:Y:S05]  /*0090*/  @P0 BRA `(.L_x_1) ;  /* 0x0000000000200947 */ /* 0x00dfea0003800000 */
[----:B------:R-:W-:Y:S02]  /*00a0*/  ULDC.64 UR4, c[0x0][0x198] ;  /* 0x0000660000047ab9 */ /* 0x000fe40000000a00 */
[----:B------:R-:W-:Y:S02]  /*00b0*/  UIADD3 UR6, UP0, UR4, 0xf0, URZ ;  /* 0x000000f004067890 */ /* 0x000fe4000ff1e03f */
[----:B------:R-:W-:Y:S02]  /*00c0*/  UIADD3 UR4, UP1, UR4, 0x1f0, URZ ;  /* 0x000001f004047890 */ /* 0x000fe4000ff3e03f */
[----:B------:R-:W-:Y:S02]  /*00d0*/  UIADD3.X UR7, URZ, UR5, URZ, UP0, !UPT ;  /* 0x000000053f077290 */ /* 0x000fe400087fe43f */
[----:B------:R-:W-:-:S07]  /*00e0*/  UIADD3.X UR5, URZ, UR5, URZ, UP1, !UPT ;  /* 0x000000053f057290 */ /* 0x000fce0008ffe43f */
[----:B------:R0:W-:Y:S02]  /*00f0*/  UTMACCTL.PF [UR6] ;  /* 0x00000000060079b9 */ /* 0x0001e40008040000 */
[----:B------:R0:W-:Y:S02]  /*0100*/  UTMACCTL.PF [UR4] ;  /* 0x00000000040079b9 */ /* 0x0001e40008040000 */
[----:B0-----:R-:W-:Y:S01]  /*0110*/  NOP ;  /* 0x0000000000007918 */ /* 0x001fe20000000000 */
.L_x_1:
[----:B------:R-:W-:Y:S05]  /*0120*/  BSYNC B0 ;  /* 0x0000000000007941 */ /* 0x000fea0003800000 */
.L_x_0:
[----:B------:R-:W0:Y:S02]  /*0130*/  SHFL.IDX PT, R5, R0, RZ, 0x1f ;  /* 0x00001fff00057589 */ /* 0x000e2400000e0000 */
[----:B0-----:R-:W-:-:S13]  /*0140*/  ISETP.NE.AND P0, PT, R5, RZ, PT ;  /* 0x000000ff0500720c */ /* 0x001fda0003f05270 */
[----:B------:R-:W-:Y:S05]  /*0150*/  @P0 BRA `(.L_x_2) ;  /* 0x0000000000580947 */ /* 0x000fea0003800000 */
[----:B------:R-:W0:Y:S01]  /*0160*/  S2UR UR8, SR_CgaCtaId ;  /* 0x00000000000879c3 */ /* 0x000e220000008800 */
[----:B------:R-:W-:Y:S01]  /*0170*/  UMOV UR4, 0x400 ;  /* 0x0000040000047882 */ /* 0x000fe20000000000 */
[----:B------:R-:W-:Y:S01]  /*0180*/  UMOV UR5, 0x1 ;  /* 0x0000000100057882 */ /* 0x000fe20000000000 */
[----:B------:R-:W-:Y:S01]  /*0190*/  UMOV UR6, 0x4 ;  /* 0x0000000400067882 */ /* 0x000fe20000000000 */
[----:B------:R-:W-:Y:S01]  /*01a0*/  ELECT P0, URZ, PT ;  /* 0x00000000003f782f */ /* 0x000fe20003800000 */
[----:B------:R-:W-:-:S04]  /*01b0*/  UIADD3 UR6, -UR6, 0x100000, URZ ;  /* 0x0010000006067890 */ /* 0x000fc8000fffe13f */
[----:B------:R-:W-:Y:S02]  /*01c0*/  USHF.L.U32 UR7, UR6, 0xb, URZ ;  /* 0x0000000b06077899 */ /* 0x000fe4000800063f */
[----:B------:R-:W-:Y:S02]  /*01d0*/  USHF.L.U32 UR6, UR6, 0x1, URZ ;  /* 0x0000000106067899 */ /* 0x000fe4000800063f */
[----:B0-----:R-:W-:Y:S02]  /*01e0*/  ULEA UR8, UR8, UR4, 0x18 ;  /* 0x0000000408087291 */ /* 0x001fe4000f8ec03f */
[----:B------:R-:W-:-:S04]  /*01f0*/  UIADD3 UR4, -UR5, 0x100000, URZ ;  /* 0x0010000005047890 */ /* 0x000fc8000fffe13f */
[----:B------:R-:W-:Y:S02]  /*0200*/  USHF.L.U32 UR5, UR4, 0xb, URZ ;  /* 0x0000000b04057899 */ /* 0x000fe4000800063f */
[----:B------:R-:W-:Y:S01]  /*0210*/  USHF.L.U32 UR4, UR4, 0x1, URZ ;  /* 0x0000000104047899 */ /* 0x000fe2000800063f */
[----:B------:R-:W0:Y:S11]  /*0220*/  FENCE.VIEW.ASYNC.S ;  /* 0x00000000000073c6 */ /* 0x000e360000000000 */
[----:B0-----:R0:W1:Y:S01]  /*0230*/  SYNCS.EXCH.64 URZ, [UR8], UR4 ;  /* 0x00000004083f75b2 */ /* 0x0010620008000100 */
[----:B------:R0:W2:Y:S01]  /*0240*/  SYNCS.EXCH.64 URZ, [UR8+0x20], UR6 ;  /* 0x00002006083f75b2 */ /* 0x0000a20008000100 */
[----:B------:R0:W3:Y:S01]  /*0250*/  SYNCS.EXCH.64 URZ, [UR8+0x8], UR4 ;  /* 0x00000804083f75b2 */ /* 0x0000e20008000100 */
[----:B------:R0:W4:Y:S01]  /*0260*/  SYNCS.EXCH.64 URZ, [UR8+0x28], UR6 ;  /* 0x00002806083f75b2 */ /* 0x0001220008000100 */
[----:B------:R0:W0:Y:S01]  /*0270*/  SYNCS.EXCH.64 URZ, [UR8+0x10], UR4 ;  /* 0x00001004083f75b2 */ /* 0x0000220008000100 */
[----:B------:R0:W0:Y:S01]  /*0280*/  SYNCS.EXCH.64 URZ, [UR8+0x30], UR6 ;  /* 0x00003006083f75b2 */ /* 0x0000220008000100 */
[----:B------:R0:W0:Y:S01]  /*0290*/  SYNCS.EXCH.64 URZ, [UR8+0x18], UR4 ;  /* 0x00001804083f75b2 */ /* 0x0000220008000100 */
[----:B------:R0:W0:Y:S01]  /*02a0*/  SYNCS.EXCH.64 URZ, [UR8+0x38], UR6 ;  /* 0x00003806083f75b2 */ /* 0x0000220008000100 */
[----:B------:R-:W-:Y:S01]  /*02b0*/  NOP ;  /* 0x0000000000007918 */ /* 0x000fe20000000000 */
.L_x_2:
[----:B------:R-:W-:Y:S01]  /*02c0*/  SHF.R.S32.HI R4, RZ, 0x1f, R81 ;  /* 0x0000001fff047819 */ /* 0x000fe20000011451 */
[----:B------:R-:W5:Y:S01]  /*02d0*/  SHFL.IDX PT, R0, R0, RZ, 0x1f ;  /* 0x00001fff00007589 */ /* 0x000f6200000e0000 */
[----:B0-----:R-:W0:Y:S01]  /*02e0*/  S2UR UR8, SR_CTAID.X ;  /* 0x00000000000879c3 */ /* 0x001e220000002500 */
[----:B------:R-:W-:Y:S02]  /*02f0*/  ELECT P0, URZ, PT ;  /* 0x00000000003f782f */ /* 0x000fe40003800000 */
[----:B------:R-:W-:Y:S01]  /*0300*/  LEA.HI R4, R4, R81, RZ, 0x7 ;  /* 0x0000005104047211 */ /* 0x000fe200078f38ff */
[----:B------:R-:W-:Y:S01]  /*0310*/  ULDC UR4, c[0x0][0x150] ;  /* 0x0000540000047ab9 */ /* 0x000fe20000000800 */
[----:B------:R-:W-:Y:S01]  /*0320*/  SHF.R.S32.HI R10, RZ, 0x1f, R5 ;  /* 0x0000001fff0a7819 */ /* 0x000fe20000011405 */
[----:B------:R-:W-:Y:S01]  /*0330*/  NOP ;  /* 0x0000000000007918 */ /* 0x000fe20000000000 */
[----:B------:R-:W-:Y:S01]  /*0340*/  LOP3.LUT R4, R4, 0xffffff80, RZ, 0xc0, !PT ;  /* 0xffffff8004047812 */ /* 0x000fe200078ec0ff */
[----:B------:R-:W-:Y:S01]  /*0350*/  NOP ;  /* 0x0000000000007918 */ /* 0x000fe20000000000 */
[----:B------:R-:W-:Y:S01]  /*0360*/  LEA.HI R10, R10, R5, RZ, 0x2 ;  /* 0x000000050a0a7211 */ /* 0x000fe200078f10ff */
[----:B------:R-:W1:Y:S01]  /*0370*/  LDC R12, c[0x0][0x144] ;  /* 0x00005100ff0c7b82 */ /* 0x000e620000000800 */
[----:B------:R-:W-:Y:S01]  /*0380*/  IMAD.MOV.U32 R22, RZ, RZ, 0x1 ;  /* 0x00000001ff167424 */ /* 0x000fe200078e00ff */
[----:B------:R-:W-:Y:S01]  /*0390*/  ISETP.NE.AND P3, PT, R2, RZ, PT ;  /* 0x000000ff0200720c */ /* 0x000fe20003f65270 */
[----:B------:R-:W-:Y:S01]  /*03a0*/  IMAD.IADD R8, R81, 0x1, -R4 ;  /* 0x0000000151087824 */ /* 0x000fe200078e0a04 */
[----:B------:R-:W-:Y:S01]  /*03b0*/  LOP3.LUT R10, R10, 0x3ffffffc, RZ, 0xc0, !PT ;  /* 0x3ffffffc0a0a7812 */ /* 0x000fe200078ec0ff */
[----:B------:R-:W2:Y:S03]  /*03c0*/  S2R R4, SR_CTAID.Y ;  /* 0x0000000000047919 */ /* 0x000ea60000002600 */
[----:B------:R-:W-:Y:S01]  /*03d0*/  SHF.R.S32.HI R7, RZ, 0x1f, R8 ;  /* 0x0000001fff077819 */ /* 0x000fe20000011408 */
[----:B------:R-:W-:Y:S01]  /*03e0*/  IMAD.IADD R10, R5, 0x1, -R10 ;  /* 0x00000001050a7824 */ /* 0x000fe200078e0a0a */
[----:B------:R-:W3:Y:S02]  /*03f0*/  LDC R14, c[0x0][0x140] ;  /* 0x00005000ff0e7b82 */ /* 0x000ee40000000800 */
[----:B------:R-:W-:-:S02]  /*0400*/  LEA.HI R7, R7, R8, RZ, 0x3 ;  /* 0x0000000807077211 */ /* 0x000fc400078f18ff */
[----:B-----5:R-:W-:Y:S02]  /*0410*/  ISETP.NE.OR P0, PT, R0, RZ, !P0 ;  /* 0x000000ff0000720c */ /* 0x020fe40004705670 */
[--C-:B------:R-:W-:Y:S02]  /*0420*/  SHF.R.S32.HI R0, RZ, 0x3, R7.reuse ;  /* 0x00000003ff007819 */ /* 0x100fe40000011407 */
[----:B0-----:R-:W-:Y:S02]  /*0430*/  I2FP.F32.U32 R9, UR8 ;  /* 0x0000000800097c45 */ /* 0x001fe40008201000 */
[----:B------:R-:W-:-:S03]  /*0440*/  SHF.R.S32.HI R7, RZ, 0x1f, R7 ;  /* 0x0000001fff077819 */ /* 0x000fc60000011407 */
[----:B------:R-:W-:Y:S01]  /*0450*/  FMUL R11, R9, UR4 ;  /* 0x00000004090b7c20 */ /* 0x000fe20008400000 */
[----:B------:R-:W-:Y:S01]  /*0460*/  LEA.HI R7, R7, R0, RZ, 0x2 ;  /* 0x0000000007077211 */ /* 0x000fe200078f10ff */
[----:B------:R-:W-:Y:S01]  /*0470*/  ULDC UR4, c[0x0][0x154] ;  /* 0x0000550000047ab9 */ /* 0x000fe20000000800 */
[----:B------:R-:W0:Y:S01]  /*0480*/  LDC R9, c[0x0][0x148] ;  /* 0x00005200ff097b82 */ /* 0x000e220000000800 */
[----:B------:R-:W-:Y:S01]  /*0490*/  VOTEU.ALL UP0, P0 ;  /* 0x00000000003f7886 */ /* 0x000fe20000000000 */
[----:B------:R-:W-:Y:S01]  /*04a0*/  LOP3.LUT R7, R7, 0xfffffffc, RZ, 0xc0, !PT ;  /* 0xfffffffc07077812 */ /* 0x000fe200078ec0ff */
[----:B------:R-:W5:Y:S01]  /*04b0*/  F2I.U32.TRUNC.NTZ R11, R11 ;  /* 0x0000000b000b7305 */ /* 0x000f62000020f000 */
[----:B------:R-:W-:Y:S02]  /*04c0*/  VOTEU.ALL UP1, P0 ;  /* 0x00000000003f7886 */ /* 0x000fe40000020000 */
[----:B------:R-:W-:Y:S01]  /*04d0*/  @!UP0 UMOV UR6, 0x400 ;  /* 0x0000040000068882 */ /* 0x000fe20000000000 */
[----:B------:R-:W-:Y:S01]  /*04e0*/  IMAD.IADD R7, R0, 0x1, -R7 ;  /* 0x0000000100077824 */ /* 0x000fe200078e0a07 */
[----:B------:R-:W4:Y:S01]  /*04f0*/  @!UP0 S2UR UR7, SR_CgaCtaId ;  /* 0x00000000000789c3 */ /* 0x000f220000008800 */
[----:B------:R-:W-:-:S02]  /*0500*/  SHF.R.S32.HI R0, RZ, 0x1f, R3 ;  /* 0x0000001fff007819 */ /* 0x000fc40000011403 */
[----:B------:R-:W-:Y:S01]  /*0510*/  IMAD R10, R10, 0x4, R7 ;  /* 0x000000040a0a7824 */ /* 0x000fe200078e0207 */
[----:B--2---:R-:W-:Y:S02]  /*0520*/  I2FP.F32.U32 R13, R4 ;  /* 0x00000004000d7245 */ /* 0x004fe40000201000 */
[----:B------:R-:W-:Y:S01]  /*0530*/  LEA.HI R0, R0, R3, RZ, 0x2 ;  /* 0x0000000300007211 */ /* 0x000fe200078f10ff */
[C---:B------:R-:W-:Y:S01]  /*0540*/  IMAD.SHL.U32 R19, R10.reuse, 0x4, RZ ;  /* 0x000000040a137824 */ /* 0x040fe200078e00ff */
[----:B------:R-:W-:Y:S01]  /*0550*/  LEA.HI R7, R10, R10, RZ, 0x1 ;  /* 0x0000000a0a077211 */ /* 0x000fe200078f08ff */
[----:B------:R-:W-:Y:S01]  /*0560*/  FMUL R13, R13, UR4 ;  /* 0x000000040d0d7c20 */ /* 0x000fe20008400000 */
[----:B-----5:R-:W-:Y:S01]  /*0570*/  IMAD.MOV R15, RZ, RZ, -R11 ;  /* 0x000000ffff0f7224 */ /* 0x020fe200078e0a0b */
[----:B------:R-:W-:Y:S01]  /*0580*/  LOP3.LUT R0, R0, 0xfffffffc, RZ, 0xc0, !PT ;  /* 0xfffffffc00007812 */ /* 0x000fe200078ec0ff */
[----:B------:R-:W-:Y:S01]  /*0590*/  UMOV UR4, 0x20 ;  /* 0x0000002000047882 */ /* 0x000fe20000000000 */
[----:B------:R-:W-:Y:S01]  /*05a0*/  LOP3.LUT R11, R7, 0xfffffffe, RZ, 0xc0, !PT ;  /* 0xfffffffe070b7812 */ /* 0x000fe200078ec0ff */
[----:B-1----:R-:W-:Y:S01]  /*05b0*/  IMAD R7, R12, R15, UR8 ;  /* 0x000000080c077e24 */ /* 0x002fe2000f8e020f */
[----:B------:R-:W1:Y:S01]  /*05c0*/  F2I.U32.TRUNC.NTZ R13, R13 ;  /* 0x0000000d000d7305 */ /* 0x000e62000020f000 */
[----:B------:R-:W-:Y:S01]  /*05d0*/  IMAD.IADD R3, R3, 0x1, -R0 ;  /* 0x0000000103037824 */ /* 0x000fe200078e0a00 */
[C---:B------:R-:W-:Y:S01]  /*05e0*/  LOP3.LUT R19, R10.reuse, 0xc, R19, 0x78, !PT ;  /* 0x0000000c0a137812 */ /* 0x040fe200078e7813 */
[----:B------:R-:W-:Y:S01]  /*05f0*/  IMAD.IADD R12, R10, 0x1, -R11 ;  /* 0x000000010a0c7824 */ /* 0x000fe200078e0a0b */
[----:B------:R-:W-:-:S04]  /*0600*/  @!UP0 UIADD3 UR4, -UR4, 0x100000, URZ ;  /* 0x0010000004048890 */ /* 0x000fc8000fffe13f */
[----:B------:R-:W-:Y:S02]  /*0610*/  @!UP0 USHF.L.U32 UR5, UR4, 0xb, URZ ;  /* 0x0000000b04058899 */ /* 0x000fe4000800063f */
[----:B------:R-:W-:Y:S01]  /*0620*/  @!UP0 USHF.L.U32 UR4, UR4, 0x1, URZ ;  /* 0x0000000104048899 */ /* 0x000fe2000800063f */
[----:B---3--:R-:W-:Y:S02]  /*0630*/  ISETP.EQ.U32.AND P2, PT, R14, 0x1, PT ;  /* 0x000000010e00780c */ /* 0x008fe40003f42070 */
[C---:B------:R-:W-:Y:S02]  /*0640*/  ISETP.NE.AND P1, PT, R3.reuse, 0x3, PT ;  /* 0x000000030300780c */ /* 0x040fe40003f25270 */
[----:B------:R-:W-:Y:S01]  /*0650*/  ISETP.NE.AND P4, PT, R12, R7, PT ;  /* 0x000000070c00720c */ /* 0x000fe20003f85270 */
[----:B----4-:R-:W-:Y:S01]  /*0660*/  @!UP0 ULEA UR6, UR7, UR6, 0x18 ;  /* 0x0000000607068291 */ /* 0x010fe2000f8ec03f */
[----:B------:R-:W-:Y:S01]  /*0670*/  ISETP.EQ.OR P1, PT, R3, RZ, !P1 ;  /* 0x000000ff0300720c */ /* 0x000fe20004f22670 */
[----:B------:R-:W-:Y:S01]  /*0680*/  VOTEU.ALL UP0, P0 ;  /* 0x00000000003f7886 */ /* 0x000fe20000000000 */
[----:B------:R-:W-:Y:S01]  /*0690*/  LOP3.LUT P0, RZ, R8, 0x7, RZ, 0xc0, !PT ;  /* 0x0000000708ff7812 */ /* 0x000fe2000780c0ff */
[C---:B------:R-:W-:Y:S01]  /*06a0*/  VIADD R8, R2.reuse, 0xffffffff ;  /* 0xffffffff02087836 */ /* 0x040fe20000000000 */
[----:B------:R-:W-:Y:S01]  /*06b0*/  ISETP.EQ.AND P1, PT, R2, RZ, P1 ;  /* 0x000000ff0200720c */ /* 0x000fe20000f22270 */
[----:B-1----:R-:W-:Y:S01]  /*06c0*/  IMAD.MOV R23, RZ, RZ, -R13 ;  /* 0x000000ffff177224 */ /* 0x002fe200078e0a0d */
[----:B------:R-:W-:-:S02]  /*06d0*/  ISETP.LT.U32.AND P0, PT, R19, 0x2, !P0 ;  /* 0x000000021300780c */ /* 0x000fc40004701070 */
[----:B------:R-:W-:Y:S01]  /*06e0*/  ISETP.GE.U32.AND P6, PT, R8, 0x2, PT ;  /* 0x000000020800780c */ /* 0x000fe20003fc6070 */
[----:B0-----:R-:W-:Y:S01]  /*06f0*/  IMAD R11, R9, R23, R4 ;  /* 0x00000017090b7224 */ /* 0x001fe200078e0204 */
[----:B------:R-:W-:Y:S01]  /*0700*/  SEL R18, RZ, 0x1, !P1 ;  /* 0x00000001ff127807 */ /* 0x000fe20004800000 */
[----:B------:R-:W0:Y:S02]  /*0710*/  FENCE.VIEW.ASYNC.S ;  /* 0x00000000000073c6 */ /* 0x000e240000000000 */
[----:B0-----:R0:W1:Y:S01]  /*0720*/  @!UP0 SYNCS.EXCH.64 URZ, [UR6+0x50], UR4 ;  /* 0x00005004063f85b2 */ /* 0x0010620008000100 */
[----:B------:R-:W-:Y:S02]  /*0730*/  @P4 LEA.HI R0, R19, R19, RZ, 0x1 ;  /* 0x0000001313004211 */ /* 0x000fe400078f08ff */
[----:B------:R-:W-:Y:S02]  /*0740*/  SEL R18, R18, 0x2, P6 ;  /* 0x0000000212127807 */ /* 0x000fe40003000000 */
[----:B------:R-:W-:-:S04]  /*0750*/  @P4 SHF.R.S32.HI R0, RZ, 0x1, R0 ;  /* 0x00000001ff004819 */ /* 0x000fc80000011400 */
[----:B------:R-:W-:Y:S02]  /*0760*/  @P4 ISETP.NE.AND P5, PT, R0, R11, PT ;  /* 0x0000000b0000420c */ /* 0x000fe40003fa5270 */
[----:B------:R-:W-:Y:S02]  /*0770*/  SEL R11, RZ, 0x1, !P0 ;  /* 0x00000001ff0b7807 */ /* 0x000fe40004000000 */
[----:B------:R-:W-:Y:S02]  /*0780*/  @P4 SEL R22, RZ, 0x1, P5 ;  /* 0x00000001ff164807 */ /* 0x000fe40002800000 */
[----:B------:R-:W-:Y:S01]  /*0790*/  LOP3.LUT R0, R81, 0x7f, RZ, 0xc0, !PT ;  /* 0x0000007f51007812 */ /* 0x000fe200078ec0ff */
[----:B------:R0:W2:Y:S01]  /*07a0*/  @!UP1 SYNCS.EXCH.64 URZ, [UR6+0x58], UR4 ;  /* 0x00005804063f95b2 */ /* 0x0000a20008000100 */
[----:B------:R-:W-:Y:S01]  /*07b0*/  LOP3.LUT R22, R22, R11, RZ, 0xc0, !PT ;  /* 0x0000000b16167212 */ /* 0x000fe200078ec0ff */
[----:B------:R-:W-:Y:S01]  /*07c0*/  NOP ;  /* 0x0000000000007918 */ /* 0x000fe20000000000 */
[----:B------:R-:W-:Y:S05]  /*07d0*/  @!P2 BRA `(.L_x_3) ;  /* 0x000000000008a947 */ /* 0x000fea0003800000 */
[----:B-12---:R-:W-:Y:S01]  /*07e0*/  UCGABAR_ARV ;  /* 0x00000000000079c7 */ /* 0x006fe20008000000 */
[----:B------:R-:W-:Y:S05]  /*07f0*/  BRA `(.L_x_4) ;  /* 0x0000000000047947 */ /* 0x000fea0003800000 */
.L_x_3:
[----:B-12---:R-:W-:Y:S01]  /*0800*/  NOP ;  /* 0x0000000000007918 */ /* 0x006fe20000000000 */
.L_x_4:
[----:B------:R-:W1:Y:S01]  /*0810*/  LDC R2, c[0x0][0x65c] ;  /* 0x00019700ff027b82 */ /* 0x000e620000000800 */
[----:B------:R-:W-:Y:S02]  /*0820*/  IMAD.U32 R10, RZ, RZ, UR8 ;  /* 0x00000008ff0a7e24 */ /* 0x000fe4000f8e00ff */
[----:B------:R-:W-:Y:S01]  /*0830*/  IMAD.MOV.U32 R11, RZ, RZ, RZ ;  /* 0x000000ffff0b7224 */ /* 0x000fe200078e00ff */
[----:B-1----:R-:W-:-:S04]  /*0840*/  ISETP.NE.AND P1, PT, R2, 0x1, PT ;  /* 0x000000010200780c */ /* 0x002fc80003f25270 */
[----:B------:R-:W-:-:S09]  /*0850*/  P2R R5, PR, RZ, 0x2 ;  /* 0x00000002ff057803 */ /* 0x000fd20000000000 */
[----:B------:R-:W1:Y:S01]  /*0860*/  @P1 LDC R17, c[0x0][0x10] ;  /* 0x00000400ff111b82 */ /* 0x000e620000000800 */
[----:B------:R-:W-:Y:S02]  /*0870*/  @P1 IMAD.MOV.U32 R5, RZ, RZ, RZ ;  /* 0x000000ffff051224 */ /* 0x000fe400078e00ff */
[----:B------:R-:W-:-:S05]  /*0880*/  @P1 IMAD.MOV.U32 R15, RZ, RZ, RZ ;  /* 0x000000ffff0f1224 */ /* 0x000fca00078e00ff */
[----:B------:R-:W2:Y:S01]  /*0890*/  @!P1 LDC R13, c[0x0][0xc] ;  /* 0x00000300ff0d9b82 */ /* 0x000ea20000000800 */
[----:B0-----:R-:W-:Y:S01]  /*08a0*/  ULDC UR4, c[0x0][0xc] ;  /* 0x0000030000047ab9 */ /* 0x001fe20000000800 */
[----:B------:R-:W-:Y:S01]  /*08b0*/  ULDC UR5, c[0x0][0x10] ;  /* 0x0000040000057ab9 */ /* 0x000fe20000000800 */
[----:B------:R-:W-:Y:S01]  /*08c0*/  ULDC UR6, c[0x0][0x14] ;  /* 0x0000050000067ab9 */ /* 0x000fe20000000800 */
[----:B------:R-:W-:-:S04]  /*08d0*/  UIMAD.WIDE.U32 UR4, UR4, UR5, URZ ;  /* 0x00000005040472a5 */ /* 0x000fc8000f8e003f */
[----:B------:R-:W-:Y:S02]  /*08e0*/  UIMAD.WIDE.U32 UR52, UR4, UR6, URZ ;  /* 0x00000006043472a5 */ /* 0x000fe4000f8e003f */
[----:B------:R-:W-:-:S04]  /*08f0*/  UIMAD UR38, UR5, UR6, URZ ;  /* 0x00000006052672a4 */ /* 0x000fc8000f8e023f */
[----:B------:R-:W-:Y:S01]  /*0900*/  UIADD3 UR38, UR53, UR38, URZ ;  /* 0x0000002635267290 */ /* 0x000fe2000fffe03f */
[----:B-1----:R-:W-:-:S04]  /*0910*/  @P1 IMAD.WIDE.U32 R16, R17, UR8, R4 ;  /* 0x0000000811101c25 */ /* 0x002fc8000f8e0004 */
[----:B------:R-:W-:Y:S02]  /*0920*/  @P1 IMAD.IADD R17, R17, 0x1, R15 ;  /* 0x0000000111111824 */ /* 0x000fe400078e020f */
[----:B--2---:R-:W-:-:S04]  /*0930*/  @!P1 IMAD.WIDE.U32 R10, R4, R13, R10 ;  /* 0x0000000d040a9225 */ /* 0x004fc800078e000a */
[----:B------:R-:W-:Y:S02]  /*0940*/  @!P1 IMAD.MOV.U32 R16, RZ, RZ, R10 ;  /* 0x000000ffff109224 */ /* 0x000fe400078e000a */
[----:B------:R-:W-:Y:S01]  /*0950*/  @!P1 IMAD.MOV.U32 R17, RZ, RZ, R11 ;  /* 0x000000ffff119224 */ /* 0x000fe200078e000b */
[----:B------:R-:W-:Y:S06]  /*0960*/  @!P2 BRA `(.L_x_5) ;  /* 0x00000000000ca947 */ /* 0x000fec0003800000 */
[----:B------:R-:W-:Y:S01]  /*0970*/  UCGABAR_WAIT ;  /* 0x0000000000007dc7 */ /* 0x000fe20008000000 */
[----:B------:R-:W-:Y:S01]  /*0980*/  CCTL.IVALL ;  /* 0x00000000ff00798f */ /* 0x000fe20002000000 */
[----:B------:R-:W-:Y:S05]  /*0990*/  BRA `(.L_x_6) ;  /* 0x0000000000047947 */ /* 0x000fea0003800000 */
.L_x_5:
[----:B------:R-:W-:Y:S06]  /*09a0*/  BAR.SYNC.DEFER_BLOCKING 0x0 ;  /* 0x0000000000007b1d */ /* 0x000fec0000010000 */
.L_x_6:
[----:B------:R-:W-:Y:S05]  /*09b0*/  @!P3 BRA `(.L_x_7) ;  /* 0x0000005c00b8b947 */ /* 0x000fea0003800000 */
[----:B------:R-:W-:-:S13]  /*09c0*/  ISETP.GT.U32.AND P0, PT, R8, 0x1, PT ;  /* 0x000000010800780c */ /* 0x000fda0003f04070 */
[----:B------:R-:W-:Y:S05]  /*09d0*/  @P0 EXIT ;  /* 0x000000000000094d */ /* 0x000fea0003800000 */
[----:B------:R-:W-:Y:S01]  /*09e0*/  ULDC.64 UR4, c[0x0][0x650] ;  /* 0x0001940000047ab9 */ /* 0x000fe20000000a00 */
[----:B------:R-:W-:Y:S01]  /*09f0*/  PRMT R3, RZ, 0x7610, R3 ;  /* 0x00007610ff037816 */ /* 0x000fe20000000003 */
[----:B------:R-:W-:Y:S01]  /*0a00*/  IMAD.MOV.U32 R95, RZ, RZ, -0x1 ;  /* 0xffffffffff5f7424 */ /* 0x000fe200078e00ff */
[----:B------:R-:W-:Y:S01]  /*0a10*/  ISETP.GE.U32.AND P0, PT, R16, UR4, PT ;  /* 0x0000000410007c0c */ /* 0x000fe2000bf06070 */
[----:B------:R-:W-:Y:S02]  /*0a20*/  IMAD.MOV.U32 R92, RZ, RZ, -0x1 ;  /* 0xffffffffff5c7424 */ /* 0x000fe400078e00ff */
[----:B------:R-:W-:Y:S01]  /*0a30*/  IMAD.MOV.U32 R93, RZ, RZ, -0x1 ;  /* 0xffffffffff5d7424 */ /* 0x000fe200078e00ff */
[----:B------:R-:W-:-:S13]  /*0a40*/  ISETP.GE.U32.AND.EX P0, PT, R17, UR5, PT, P0 ;  /* 0x0000000511007c0c */ /* 0x000fda000bf06100 */
[----:B------:R-:W-:Y:S05]  /*0a50*/  @P0 BRA `(.L_x_8) ;  /* 0x0000000400280947 */ /* 0x000fea0003800000 */
[----:B------:R-:W0:Y:S01]  /*0a60*/  LDC.64 R24, c[0x0][0x628] ;  /* 0x00018a00ff187b82 */ /* 0x000e220000000a00 */
[----:B------:R-:W-:Y:S02]  /*0a70*/  IMAD.MOV.U32 R10, RZ, RZ, R16 ;  /* 0x000000ffff0a7224 */ /* 0x000fe400078e0010 */
[----:B------:R-:W-:-:S05]  /*0a80*/  IMAD.MOV.U32 R11, RZ, RZ, R17 ;  /* 0x000000ffff0b7224 */ /* 0x000fca00078e0011 */
[----:B------:R-:W1:Y:S08]  /*0a90*/  LDC R8, c[0x0][0x630] ;  /* 0x00018c00ff087b82 */ /* 0x000e700000000800 */
[----:B------:R-:W2:Y:S01]  /*0aa0*/  LDC.64 R26, c[0x0][0x620] ;  /* 0x00018800ff1a7b82 */ /* 0x000ea20000000a00 */
[----:B0-----:R-:W-:-:S04]  /*0ab0*/  ISETP.NE.U32.AND P0, PT, R24, RZ, PT ;  /* 0x000000ff1800720c */ /* 0x001fc80003f05070 */
[----:B------:R-:W-:-:S13]  /*0ac0*/  ISETP.NE.AND.EX P0, PT, R25, RZ, PT, P0 ;  /* 0x000000ff1900720c */ /* 0x000fda0003f05300 */
[----:B-12---:R-:W-:Y:S05]  /*0ad0*/  @!P0 BRA `(.L_x_9) ;  /* 0x0000000000288947 */ /* 0x006fea0003800000 */
[----:B------:R-:W0:Y:S02]  /*0ae0*/  LDC R3, c[0x0][0x634] ;  /* 0x00018d00ff037b82 */ /* 0x000e240000000800 */
[----:B0-----:R-:W-:-:S05]  /*0af0*/  IADD3 R3, P0, R16, R3, RZ ;  /* 0x0000000310037210 */ /* 0x001fca0007f1e0ff */
[----:B------:R-:W-:-:S04]  /*0b00*/  IMAD.X R21, RZ, RZ, R17, P0 ;  /* 0x000000ffff157224 */ /* 0x000fc800000e0611 */
[----:B------:R-:W-:-:S04]  /*0b10*/  IMAD.WIDE.U32 R10, R21, R24, RZ ;  /* 0x00000018150a7225 */ /* 0x000fc800078e00ff */
[----:B------:R-:W-:-:S04]  /*0b20*/  IMAD.WIDE.U32 R12, P0, R3, R25, R10 ;  /* 0x00000019030c7225 */ /* 0x000fc8000780000a */
[----:B------:R-:W-:-:S04]  /*0b30*/  IMAD.WIDE.U32 R10, R3, R24, RZ ;  /* 0x00000018030a7225 */ /* 0x000fc800078e00ff */
[----:B------:R-:W-:Y:S01]  /*0b40*/  IMAD.X R15, RZ, RZ, RZ, P0 ;  /* 0x000000ffff0f7224 */ /* 0x000fe200000e06ff */
[----:B------:R-:W-:Y:S01]  /*0b50*/  IADD3 RZ, P0, R11, R12, RZ ;  /* 0x0000000c0bff7210 */ /* 0x000fe20007f1e0ff */
[----:B------:R-:W-:-:S04]  /*0b60*/  IMAD.MOV.U32 R14, RZ, RZ, R13 ;  /* 0x000000ffff0e7224 */ /* 0x000fc800078e000d */
[----:B------:R-:W-:-:S08]  /*0b70*/  IMAD.WIDE.U32.X R10, R21, R25, R14, P0 ;  /* 0x00000019150a7225 */ /* 0x000fd000000e040e */
.L_x_9:
[----:B------:R-:W0:Y:S01]  /*0b80*/  LDC.64 R30, c[0x0][0x640] ;  /* 0x00019000ff1e7b82 */ /* 0x000e220000000a00 */
[-CC-:B------:R-:W-:Y:S02]  /*0b90*/  SHF.R.U64 R93, R10, R8.reuse, R11.reuse ;  /* 0x000000080a5d7219 */ /* 0x180fe4000000120b */
[----:B------:R-:W-:Y:S02]  /*0ba0*/  SHF.R.U32.HI R3, RZ, R8, R11 ;  /* 0x00000008ff037219 */ /* 0x000fe4000001160b */
[----:B------:R-:W-:-:S03]  /*0bb0*/  IADD3 R5, P0, RZ, -R93, RZ ;  /* 0x8000005dff057210 */ /* 0x000fc60007f1e0ff */
[----:B------:R-:W1:Y:S02]  /*0bc0*/  LDC R12, c[0x0][0x618] ;  /* 0x00018600ff0c7b82 */ /* 0x000e640000000800 */
[----:B------:R-:W-:Y:S02]  /*0bd0*/  IMAD.X R3, RZ, RZ, ~R3, P0 ;  /* 0x000000ffff037224 */ /* 0x000fe400000e0e03 */
[----:B------:R-:W-:-:S04]  /*0be0*/  IMAD.WIDE.U32 R10, R5, R26, R16 ;  /* 0x0000001a050a7225 */ /* 0x000fc800078e0010 */
[----:B------:R-:W2:Y:S01]  /*0bf0*/  LDC R20, c[0x0][0x608] ;  /* 0x00018200ff147b82 */ /* 0x000ea20000000800 */
[----:B------:R-:W-:Y:S02]  /*0c00*/  IMAD R8, R3, R26, RZ ;  /* 0x0000001a03087224 */ /* 0x000fe400078e02ff */
[----:B------:R-:W-:Y:S02]  /*0c10*/  IMAD.MOV.U32 R3, RZ, RZ, -0x1 ;  /* 0xffffffffff037424 */ /* 0x000fe400078e00ff */
[----:B------:R-:W-:Y:S02]  /*0c20*/  IMAD R5, R5, R27, R8 ;  /* 0x0000001b05057224 */ /* 0x000fe400078e0208 */
[----:B------:R-:W-:Y:S01]  /*0c30*/  IMAD R26, R9, R23, R4 ;  /* 0x00000017091a7224 */ /* 0x000fe200078e0204 */
[----:B------:R-:W3:Y:S01]  /*0c40*/  LDC R28, c[0x0][0x658] ;  /* 0x00019600ff1c7b82 */ /* 0x000ee20000000800 */
[----:B------:R-:W-:Y:S01]  /*0c50*/  IMAD.IADD R5, R11, 0x1, R5 ;  /* 0x000000010b057824 */ /* 0x000fe200078e0205 */
[----:B0-----:R-:W-:Y:S01]  /*0c60*/  ISETP.NE.U32.AND P0, PT, R30, RZ, PT ;  /* 0x000000ff1e00720c */ /* 0x001fe20003f05070 */
[----:B------:R-:W-:-:S03]  /*0c70*/  IMAD.MOV.U32 R23, RZ, RZ, 0x1 ;  /* 0x00000001ff177424 */ /* 0x000fc600078e00ff */
[----:B------:R-:W-:Y:S02]  /*0c80*/  ISETP.NE.AND.EX P0, PT, R31, RZ, PT, P0 ;  /* 0x000000ff1f00720c */ /* 0x000fe40003f05300 */
[----:B------:R-:W0:Y:S01]  /*0c90*/  LDC R24, c[0x0][0x600] ;  /* 0x00018000ff187b82 */ /* 0x000e220000000800 */
[-CC-:B-1----:R-:W-:Y:S02]  /*0ca0*/  SHF.R.U64 R14, R10, R12.reuse, R5.reuse ;  /* 0x0000000c0a0e7219 */ /* 0x182fe40000001205 */
[----:B------:R-:W-:-:S05]  /*0cb0*/  SHF.R.U32.HI R5, RZ, R12, R5 ;  /* 0x0000000cff057219 */ /* 0x000fca0000011605 */
[----:B------:R-:W1:Y:S01]  /*0cc0*/  LDC R15, c[0x0][0x648] ;  /* 0x00019200ff0f7b82 */ /* 0x000e620000000800 */
[-CC-:B--2---:R-:W-:Y:S02]  /*0cd0*/  SHF.R.U64 R27, R14, R20.reuse, R5.reuse ;  /* 0x000000140e1b7219 */ /* 0x184fe40000001205 */
[----:B------:R-:W-:-:S05]  /*0ce0*/  SHF.R.U32.HI R5, RZ, R20, R5 ;  /* 0x00000014ff057219 */ /* 0x000fca0000011605 */
[----:B------:R-:W2:Y:S01]  /*0cf0*/  LDC R21, c[0x0][0x638] ;  /* 0x00018e00ff157b82 */ /* 0x000ea20000000800 */
[-CC-:B---3--:R-:W-:Y:S02]  /*0d00*/  SHF.R.U64 R20, R27, R28.reuse, R5.reuse ;  /* 0x0000001c1b147219 */ /* 0x188fe40000001205 */
[-C--:B------:R-:W-:Y:S02]  /*0d10*/  SHF.L.U32 R3, R3, R28.reuse, RZ ;  /* 0x0000001c03037219 */ /* 0x080fe400000006ff */
[----:B------:R-:W-:Y:S01]  /*0d20*/  SHF.R.U32.HI R5, RZ, R28, R5 ;  /* 0x0000001cff057219 */ /* 0x000fe20000011605 */
[----:B------:R-:W-:Y:S01]  /*0d30*/  IMAD.MOV.U32 R4, RZ, RZ, R20 ;  /* 0x000000ffff047224 */ /* 0x000fe200078e0014 */
[----:B------:R-:W-:Y:S01]  /*0d40*/  LOP3.LUT R12, RZ, R3, RZ, 0x33, !PT ;  /* 0x00000003ff0c7212 */ /* 0x000fe200078e33ff */
[----:B------:R-:W3:Y:S01]  /*0d50*/  LDC R25, c[0x0][0x610] ;  /* 0x00018400ff197b82 */ /* 0x000ee20000000800 */
[----:B------:R-:W-:Y:S05]  /*0d60*/  @!P0 BRA `(.L_x_10) ;  /* 0x0000000000288947 */ /* 0x000fea0003800000 */
[----:B------:R-:W4:Y:S02]  /*0d70*/  LDC R3, c[0x0][0x64c] ;  /* 0x00019300ff037b82 */ /* 0x000f240000000800 */
[----:B----4-:R-:W-:-:S05]  /*0d80*/  IADD3 R3, P0, R20, R3, RZ ;  /* 0x0000000314037210 */ /* 0x010fca0007f1e0ff */
        /* <DEDUP_REMOVED lines=8> */
.L_x_10:
[----:B-1----:R-:W-:Y:S01]  /*0e10*/  SHF.R.U64 R4, R4, R15, R5 ;  /* 0x0000000f04047219 */ /* 0x002fe20000001205 */
[----:B0-----:R-:W-:Y:S01]  /*0e20*/  VIADD R5, R24, 0xffffffff ;  /* 0xffffffff18057836 */ /* 0x001fe20000000000 */
[----:B------:R-:W-:Y:S02]  /*0e30*/  SHF.L.U32 R3, R23, R28, RZ ;  /* 0x0000001c17037219 */ /* 0x000fe400000006ff */
[----:B------:R-:W-:Y:S01]  /*0e40*/  LOP3.LUT R12, R27, R12, RZ, 0xc0, !PT ;  /* 0x0000000c1b0c7212 */ /* 0x000fe200078ec0ff */
[----:B------:R-:W-:Y:S01]  /*0e50*/  IMAD.MOV R8, RZ, RZ, -R4 ;  /* 0x000000ffff087224 */ /* 0x000fe200078e0a04 */
[----:B------:R-:W-:-:S03]  /*0e60*/  SEL R7, R7, R26, !P1 ;  /* 0x0000001a07077207 */ /* 0x000fc60004800000 */
[----:B------:R-:W-:Y:S01]  /*0e70*/  IMAD R12, R3, R4, R12 ;  /* 0x00000004030c7224 */ /* 0x000fe200078e020c */
[----:B------:R-:W-:Y:S01]  /*0e80*/  LOP3.LUT R4, R14, R5, RZ, 0xc0, !PT ;  /* 0x000000050e047212 */ /* 0x000fe200078ec0ff */
[----:B--2---:R-:W-:Y:S02]  /*0e90*/  IMAD R3, R8, R21, R20 ;  /* 0x0000001508037224 */ /* 0x004fe400078e0214 */
[----:B---3--:R-:W-:Y:S02]  /*0ea0*/  IMAD R7, R12, R25, R7 ;  /* 0x000000190c077224 */ /* 0x008fe400078e0207 */
[----:B------:R-:W-:Y:S02]  /*0eb0*/  IMAD.MOV.U32 R5, RZ, RZ, 0x1 ;  /* 0x00000001ff057424 */ /* 0x000fe400078e00ff */
[----:B------:R-:W-:-:S03]  /*0ec0*/  IMAD R4, R3, R24, R4 ;  /* 0x0000001803047224 */ /* 0x000fc600078e0204 */
[----:B------:R-:W-:Y:S02]  /*0ed0*/  PRMT R3, R5, 0x7610, R3 ;  /* 0x0000761005037816 */ /* 0x000fe40000000003 */
[----:B------:R-:W-:Y:S02]  /*0ee0*/  SEL R92, R4, R7, !P1 ;  /* 0x00000007045c7207 */ /* 0x000fe40004800000 */
[----:B------:R-:W-:-:S07]  /*0ef0*/  SEL R95, R7, R4, !P1 ;  /* 0x00000004075f7207 */ /* 0x000fce0004800000 */
.L_x_8:
[----:B------:R-:W-:-:S08]  /*0f00*/  NOP ;  /* 0x0000000000007918 */ /* 0x000fd00000000000 */
[----:B------:R-:W0:Y:S02]  /*0f10*/  USETMAXREG.TRY_ALLOC.CTAPOOL UP0, 0xe8 ;  /* 0x000000e8000079c8 */ /* 0x000e240008000600 */
[----:B0-----:R-:W-:-:S13]  /*0f20*/  PLOP3.LUT P0, PT, PT, PT, UP0, 0x80, 0x0 ;  /* 0x000000000000781c */ /* 0x001fda0003f0f008 */
[----:B------:R-:W-:Y:S05]  /*0f30*/  @!P0 BRA `(.L_x_8) ;  /* 0xfffffffc00f08947 */ /* 0x000fea000383ffff */
[----:B------:R-:W-:Y:S01]  /*0f40*/  ULDC.64 UR4, c[0x0][0x598] ;  /* 0x0001660000047ab9 */ /* 0x000fe20000000a00 */
[----:B------:R-:W-:Y:S01]  /*0f50*/  ULDC.64 UR54, c[0x0][0x208] ;  /* 0x0000820000367ab9 */ /* 0x000fe20000000a00 */
[----:B------:R-:W-:-:S04]  /*0f60*/  ISETP.NE.U32.AND P0, PT, RZ, UR4, PT ;  /* 0x00000004ff007c0c */ /* 0x000fc8000bf05070 */
[----:B------:R-:W-:-:S13]  /*0f70*/  ISETP.NE.AND.EX P0, PT, RZ, UR5, PT, P0 ;  /* 0x00000005ff007c0c */ /* 0x000fda000bf05300 */
[----:B------:R-:W-:Y:S05]  /*0f80*/  @!P0 BRA `(.L_x_11) ;  /* 0x00000000001c8947 */ /* 0x000fea0003800000 */
[----:B------:R-:W0:Y:S02]  /*0f90*/  LDC.64 R4, c[0x0][0x598] ;  /* 0x00016600ff047b82 */ /* 0x000e240000000a00 */
[----:B0-----:R-:W2:Y:S02]  /*0fa0*/  LDG.E.64 R4, desc[UR54][R4.64] ;  /* 0x0000003604047981 */ /* 0x001ea4000c1e1b00 */
[----:B--2---:R-:W-:-:S04]  /*0fb0*/  ISETP.NE.U32.AND P0, PT, R4, RZ, PT ;  /* 0x000000ff0400720c */ /* 0x004fc80003f05070 */
[----:B------:R-:W-:-:S13]  /*0fc0*/  ISETP.NE.AND.EX P0, PT, R5, RZ, PT, P0 ;  /* 0x000000ff0500720c */ /* 0x000fda0003f05300 */
[----:B------:R-:W-:Y:S05]  /*0fd0*/  @!P0 BRA `(.L_x_11) ;  /* 0x0000000000088947 */ /* 0x000fea0003800000 */
[----:B------:R0:W5:Y:S01]  /*0fe0*/  LD.E R23, desc[UR54][R4.64] ;  /* 0x0000003604177980 */ /* 0x000162000c101900 */
[----:B------:R-:W-:Y:S05]  /*0ff0*/  BRA `(.L_x_12) ;  /* 0x0000000000247947 */ /* 0x000fea0003800000 */
.L_x_11:
[----:B------:R-:W-:Y:S02]  /*1000*/  ULDC.64 UR4, c[0x0][0x588] ;  /* 0x0001620000047ab9 */ /* 0x000fe40000000a00 */
[----:B------:R-:W-:-:S04]  /*1010*/  ISETP.NE.U32.AND P0, PT, RZ, UR4, PT ;  /* 0x00000004ff007c0c */ /* 0x000fc8000bf05070 */
[----:B------:R-:W-:-:S13]  /*1020*/  ISETP.NE.AND.EX P0, PT, RZ, UR5, PT, P0 ;  /* 0x00000005ff007c0c */ /* 0x000fda000bf05300 */
[----:B------:R-:W-:Y:S05]  /*1030*/  @!P0 BRA `(.L_x_13) ;  /* 0x00000000000c8947 */ /* 0x000fea0003800000 */
[----:B------:R-:W0:Y:S02]  /*1040*/  LDC.64 R4, c[0x0][0x588] ;  /* 0x00016200ff047b82 */ /* 0x000e240000000a00 */
[----:B0-----:R1:W5:Y:S01]  /*1050*/  LDG.E R23, desc[UR54][R4.64] ;  /* 0x0000003604177981 */ /* 0x001362000c1e1900 */
[----:B------:R-:W-:Y:S05]  /*1060*/  BRA `(.L_x_12) ;  /* 0x0000000000087947 */ /* 0x000fea0003800000 */
.L_x_13:
[----:B------:R-:W-:Y:S02]  /*1070*/  ULDC UR4, c[0x0][0x580] ;  /* 0x0001600000047ab9 */ /* 0x000fe40000000800 */
[----:B------:R-:W-:-:S07]  /*1080*/  IMAD.U32 R23, RZ, RZ, UR4 ;  /* 0x00000004ff177e24 */ /* 0x000fce000f8e00ff */
.L_x_12:
[----:B------:R-:W-:Y:S02]  /*1090*/  ULDC.64 UR4, c[0x0][0x5a0] ;  /* 0x0001680000047ab9 */ /* 0x000fe40000000a00 */
[----:B------:R-:W-:-:S04]  /*10a0*/  ISETP.NE.U32.AND P0, PT, RZ, UR4, PT ;  /* 0x00000004ff007c0c */ /* 0x000fc8000bf05070 */
[----:B------:R-:W-:-:S13]  /*10b0*/  ISETP.NE.AND.EX P0, PT, RZ, UR5, PT, P0 ;  /* 0x00000005ff007c0c */ /* 0x000fda000bf05300 */
[----:B------:R-:W-:Y:S05]  /*10c0*/  @!P0 BRA `(.L_x_14) ;  /* 0x00000000001c8947 */ /* 0x000fea0003800000 */
[----:B01----:R-:W0:Y:S02]  /*10d0*/  LDC.64 R4, c[0x0][0x5a0] ;  /* 0x00016800ff047b82 */ /* 0x003e240000000a00 */
[----:B0-----:R-:W2:Y:S02]  /*10e0*/  LDG.E.64 R4, desc[UR54][R4.64] ;  /* 0x0000003604047981 */ /* 0x001ea4000c1e1b00 */
[----:B--2---:R-:W-:-:S04]  /*10f0*/  ISETP.NE.U32.AND P0, PT, R4, RZ, PT ;  /* 0x000000ff0400720c */ /* 0x004fc80003f05070 */
[----:B------:R-:W-:-:S13]  /*1100*/  ISETP.NE.AND.EX P0, PT, R5, RZ, PT, P0 ;  /* 0x000000ff0500720c */ /* 0x000fda0003f05300 */
[----:B------:R-:W-:Y:S05]  /*1110*/  @!P0 BRA `(.L_x_14) ;  /* 0x0000000000088947 */ /* 0x000fea0003800000 */
[----:B------:R0:W5:Y:S01]  /*1120*/  LD.E R74, desc[UR54][R4.64] ;  /* 0x00000036044a7980 */ /* 0x000162000c101900 */
[----:B------:R-:W-:Y:S05]  /*1130*/  BRA `(.L_x_15) ;  /* 0x0000000000247947 */ /* 0x000fea0003800000 */
.L_x_14:
[----:B------:R-:W-:Y:S02]  /*1140*/  ULDC.64 UR4, c[0x0][0x590] ;  /* 0x0001640000047ab9 */ /* 0x000fe40000000a00 */
[----:B------:R-:W-:-:S04]  /*1150*/  ISETP.NE.U32.AND P0, PT, RZ, UR4, PT ;  /* 0x00000004ff007c0c */ /* 0x000fc8000bf05070 */
[----:B------:R-:W-:-:S13]  /*1160*/  ISETP.NE.AND.EX P0, PT, RZ, UR5, PT, P0 ;  /* 0x00000005ff007c0c */ /* 0x000fda000bf05300 */
[----:B------:R-:W-:Y:S05]  /*1170*/  @!P0 BRA `(.L_x_16) ;  /* 0x00000000000c8947 */ /* 0x000fea0003800000 */
[----:B------:R-:W2:Y:S02]  /*1180*/  LDC.64 R74, c[0x0][0x590] ;  /* 0x00016400ff4a7b82 */ /* 0x000ea40000000a00 */
[----:B--2---:R2:W5:Y:S01]  /*1190*/  LDG.E R74, desc[UR54][R74.64] ;  /* 0x000000364a4a7981 */ /* 0x004562000c1e1900 */
[----:B------:R-:W-:Y:S05]  /*11a0*/  BRA `(.L_x_15) ;  /* 0x0000000000087947 */ /* 0x000fea0003800000 */
.L_x_16:
[----:B------:R-:W-:Y:S02]  /*11b0*/  ULDC UR4, c[0x0][0x584] ;  /* 0x0001610000047ab9 */ /* 0x000fe40000000800 */
[----:B------:R-:W-:-:S07]  /*11c0*/  IMAD.U32 R74, RZ, RZ, UR4 ;  /* 0x00000004ff4a7e24 */ /* 0x000fce000f8e00ff */
.L_x_15:
[----:B------:R-:W-:-:S13]  /*11d0*/  LOP3.LUT P0, RZ, R3, 0xff, RZ, 0xc0, !PT ;  /* 0x000000ff03ff7812 */ /* 0x000fda000780c0ff */
[----:B------:R-:W-:Y:S05]  /*11e0*/  @!P0 EXIT ;  /* 0x000000000000894d */ /* 0x000fea0003800000 */
[----:B------:R-:W2:Y:S01]  /*11f0*/  LDC.64 R8, c[0x0][0x5c8] ;  /* 0x00017200ff087b82 */ /* 0x000ea20000000a00 */
[----:B------:R-:W-:Y:S01]  /*1200*/  LOP3.LUT R6, R6, 0x1, RZ, 0xc0, !PT ;  /* 0x0000000106067812 */ /* 0x000fe200078ec0ff */
[----:B------:R-:W-:Y:S01]  /*1210*/  ULDC.64 UR4, c[0x0][0x288] ;  /* 0x0000a20000047ab9 */ /* 0x000fe20000000a00 */
[----:B------:R-:W-:Y:S01]  /*1220*/  SHF.R.U32.HI R3, RZ, 0x1, R0 ;  /* 0x00000001ff037819 */ /* 0x000fe20000011600 */
[----:B01----:R-:W-:Y:S01]  /*1230*/  IMAD.U32 R5, RZ, RZ, UR4 ;  /* 0x00000004ff057e24 */ /* 0x003fe2000f8e00ff */
[----:B------:R-:W-:Y:S01]  /*1240*/  SHF.R.U32.HI R0, RZ, 0x2, R81 ;  /* 0x00000002ff007819 */ /* 0x000fe20000011651 */
[----:B------:R-:W-:Y:S01]  /*1250*/  UIADD3 UR4, UR5, 0x3f, URZ ;  /* 0x0000003f05047890 */ /* 0x000fe2000fffe03f */
[----:B------:R-:W-:Y:S01]  /*1260*/  IMAD.SHL.U32 R7, R6, 0x40, RZ ;  /* 0x0000004006077824 */ /* 0x000fe200078e00ff */
[----:B------:R-:W0:Y:S01]  /*1270*/  LDC R78, c[0x0][0x658] ;  /* 0x00019600ff4e7b82 */ /* 0x000e220000000800 */
[----:B------:R-:W-:Y:S01]  /*1280*/  LOP3.LUT R0, R0, 0x7, RZ, 0xc0, !PT ;  /* 0x0000000700007812 */ /* 0x000fe200078ec0ff */
[----:B------:R-:W-:Y:S01]  /*1290*/  USHF.R.S32.HI UR5, URZ, 0x1f, UR4 ;  /* 0x0000001f3f057899 */ /* 0x000fe20008011404 */
[----:B------:R-:W-:Y:S01]  /*12a0*/  LOP3.LUT R80, R81, 0x3, RZ, 0xc0, !PT ;  /* 0x0000000351507812 */ /* 0x000fe200078ec0ff */
[----:B------:R-:W-:Y:S01]  /*12b0*/  ULDC.64 UR40, c[0x0][0x5b0] ;  /* 0x00016c0000287ab9 */ /* 0x000fe20000000a00 */
[----:B------:R-:W-:Y:S01]  /*12c0*/  LOP3.LUT R3, R3, 0x30, RZ, 0xc0, !PT ;  /* 0x0000003003037812 */ /* 0x000fe200078ec0ff */
[----:B------:R-:W-:Y:S01]  /*12d0*/  ULEA.HI UR5, UR5, UR4, URZ, 0x6 ;  /* 0x0000000405057291 */ /* 0x000fe2000f8f303f */
[--C-:B------:R-:W-:Y:S01]  /*12e0*/  LOP3.LUT R72, R7, 0x40, R0.reuse, 0xe2, !PT ;  /* 0x0000004007487812 */ /* 0x100fe200078ee200 */
[----:B------:R-:W-:Y:S01]  /*12f0*/  IMAD R80, R80, -0x2, R5 ;  /* 0xfffffffe50507824 */ /* 0x000fe200078e0205 */
[-C--:B------:R-:W-:Y:S01]  /*1300*/  IADD3 R5, RZ, -R3.reuse, -R0 ;  /* 0x80000003ff057210 */ /* 0x080fe20007ffe800 */
[----:B------:R-:W-:Y:S01]  /*1310*/  USHF.R.S32.HI UR50, URZ, 0x6, UR5 ;  /* 0x000000063f327899 */ /* 0x000fe20008011405 */
[----:B------:R-:W-:Y:S01]  /*1320*/  LOP3.LUT R72, R72, R3, RZ, 0xfc, !PT ;  /* 0x0000000348487212 */ /* 0x000fe200078efcff */
[----:B------:R-:W-:Y:S01]  /*1330*/  IMAD.MOV.U32 R3, RZ, RZ, -0x1 ;  /* 0xffffffffff037424 */ /* 0x000fe200078e00ff */
[----:B------:R-:W-:Y:S01]  /*1340*/  LOP3.LUT R82, R81, 0x80, RZ, 0xc0, !PT ;  /* 0x0000008051527812 */ /* 0x000fe200078ec0ff */
[----:B------:R-:W-:Y:S01]  /*1350*/  IMAD.MOV.U32 R7, RZ, RZ, 0x1 ;  /* 0x00000001ff077424 */ /* 0x000fe200078e00ff */
[----:B------:R-:W-:Y:S01]  /*1360*/  UISETP.LT.AND UP0, UPT, UR50, 0x1, UPT ;  /* 0x000000013200788c */ /* 0x000fe2000bf01270 */
[----:B--2---:R-:W-:Y:S01]  /*1370*/  IMAD.SHL.U32 R75, R8, 0x100, RZ ;  /* 0x00000100084b7824 */ /* 0x004fe200078e00ff */
[----:B------:R-:W-:Y:S01]  /*1380*/  USHF.L.U64.HI UR39, UR40, 0x8, UR41 ;  /* 0x0000000828277899 */ /* 0x000fe20008010229 */
[----:B------:R-:W-:Y:S01]  /*1390*/  IMAD R5, R6, -0x40, R5 ;  /* 0xffffffc006057824 */ /* 0x000fe200078e0205 */
[----:B------:R-:W-:Y:S01]  /*13a0*/  ULDC UR6, c[0x0][0x284] ;  /* 0x0000a10000067ab9 */ /* 0x000fe20000000800 */
[----:B------:R-:W-:Y:S01]  /*13b0*/  USHF.L.U32 UR40, UR40, 0x8, URZ ;  /* 0x0000000828287899 */ /* 0x000fe2000800063f */
[C-C-:B------:R-:W-:Y:S01]  /*13c0*/  SHF.L.U64.HI R79, R8.reuse, 0x3, R9.reuse ;  /* 0x00000003084f7819 */ /* 0x140fe20000010209 */
[----:B------:R-:W-:Y:S01]  /*13d0*/  USEL UR49, UR50, 0x1, UP0 ;  /* 0x0000000132317887 */ /* 0x000fe20008000000 */
[C---:B------:R-:W-:Y:S01]  /*13e0*/  SHF.L.U64.HI R77, R8.reuse, 0x8, R9 ;  /* 0x00000008084d7819 */ /* 0x040fe20000010209 */
[----:B------:R-:W-:Y:S01]  /*13f0*/  IMAD.SHL.U32 R76, R8, 0x8, RZ ;  /* 0x00000008084c7824 */ /* 0x000fe200078e00ff */
[-C--:B0-----:R-:W-:Y:S01]  /*1400*/  SHF.L.U32 R3, R3, R78.reuse, RZ ;  /* 0x0000004e03037219 */ /* 0x081fe200000006ff */
[----:B------:R-:W-:Y:S01]  /*1410*/  IMAD.SHL.U32 R81, R81, 0x2, RZ ;  /* 0x0000000251517824 */ /* 0x000fe200078e00ff */
[----:B------:R-:W-:Y:S01]  /*1420*/  SHF.L.U32 R78, R7, R78, RZ ;  /* 0x0000004e074e7219 */ /* 0x000fe200000006ff */
[----:B------:R-:W-:Y:S01]  /*1430*/  VIADD R91, R5, UR6 ;  /* 0x00000006055b7c36 */ /* 0x000fe20008000000 */
[----:B------:R-:W-:Y:S01]  /*1440*/  LOP3.LUT R94, R18, 0x1, RZ, 0xfc, !PT ;  /* 0x00000001125e7812 */ /* 0x000fe200078efcff */
[----:B------:R-:W-:Y:S01]  /*1450*/  IMAD.MOV.U32 R73, RZ, RZ, RZ ;  /* 0x000000ffff497224 */ /* 0x000fe200078e00ff */
[----:B------:R-:W-:Y:S01]  /*1460*/  SHF.R.U32.HI R82, RZ, 0x7, R82 ;  /* 0x00000007ff527819 */ /* 0x000fe20000011652 */
[----:B------:R-:W-:Y:S01]  /*1470*/  ULOP3.LUT UR41, UR40, 0x2, URZ, 0xfc, !UPT ;  /* 0x0000000228297892 */ /* 0x000fe2000f8efc3f */
[----:B------:R-:W-:Y:S01]  /*1480*/  LOP3.LUT R83, RZ, R3, RZ, 0x33, !PT ;  /* 0x00000003ff537212 */ /* 0x000fe200078e33ff */
[----:B------:R-:W-:Y:S01]  /*1490*/  ULOP3.LUT UR42, UR40, 0x10, URZ, 0xfc, !UPT ;  /* 0x00000010282a7892 */ /* 0x000fe2000f8efc3f */
[C---:B------:R-:W-:Y:S01]  /*14a0*/  LOP3.LUT R84, R75.reuse, 0x2, RZ, 0xfc, !PT ;  /* 0x000000024b547812 */ /* 0x040fe200078efcff */
        /* <DEDUP_REMOVED lines=10> */
[----:B------:R-:W-:Y:S01]  /*1550*/  UIADD3 UR49, UR50, -UR49, URZ ;  /* 0x8000003132317290 */ /* 0x000fe2000fffe03f */
[----:B------:R-:W-:Y:S01]  /*1560*/  LOP3.LUT R90, R75, 0x32, RZ, 0xfc, !PT ;  /* 0x000000324b5a7812 */ /* 0x000fe200078efcff */
[----:B------:R-:W-:Y:S01]  /*1570*/  UMOV UR36, URZ ;  /* 0x0000003f00247c82 */ /* 0x000fe20008000000 */
[----:B------:R-:W-:-:S09]  /*1580*/  UMOV UR37, URZ ;  /* 0x0000003f00257c82 */ /* 0x000fd20008000000 */
.L_x_130:
[----:B0-----:R-:W0:Y:S01]  /*1590*/  SHFL.IDX PT, R0, R82, RZ, 0x1f ;  /* 0x00001fff52007589 */ /* 0x001e2200000e0000 */
[----:B-1----:R-:W1:Y:S01]  /*15a0*/  S2UR UR7, SR_CgaCtaId ;  /* 0x00000000000779c3 */ /* 0x002e620000008800 */
[----:B------:R-:W-:Y:S01]  /*15b0*/  UMOV UR6, 0x400 ;  /* 0x0000040000067882 */ /* 0x000fe20000000000 */
[----:B0-----:R-:W-:Y:S01]  /*15c0*/  R2UR UR4, R0 ;  /* 0x00000000000472ca */ /* 0x001fe200000e0000 */
[----:B-1----:R-:W-:-:S12]  /*15d0*/  ULEA UR6, UR7, UR6, 0x18 ;  /* 0x0000000607067291 */ /* 0x002fd8000f8ec03f */
[----:B------:R-:W-:-:S04]  /*15e0*/  ULEA.HI UR5, UR4, UR4, URZ, 0x1 ;  /* 0x0000000404057291 */ /* 0x000fc8000f8f083f */
[----:B------:R-:W-:-:S04]  /*15f0*/  ULOP3.LUT UR5, UR5, 0x7fffe, URZ, 0xc0, !UPT ;  /* 0x0007fffe05057892 */ /* 0x000fc8000f8ec03f */
[----:B------:R-:W-:-:S03]  /*1600*/  UIADD3 UR5, UR4, -UR5, URZ ;  /* 0x8000000504057290 */ /* 0x000fc6000fffe03f */
[----:B------:R-:W-:Y:S01]  /*1610*/  ULDC UR4, c[0x0][0x28c] ;  /* 0x0000a30000047ab9 */ /* 0x000fe20000000800 */
[----:B------:R-:W-:Y:S01]  /*1620*/  ULEA UR5, UR5, UR6, 0xd ;  /* 0x0000000605057291 */ /* 0x000fe2000f8e683f */
[----:B------:R-:W-:-:S03]  /*1630*/  ISETP.LT.AND P0, PT, RZ, UR4, PT ;  /* 0x00000004ff007c0c */ /* 0x000fc6000bf01270 */
[----:B------:R-:W-:-:S04]  /*1640*/  UIADD3 UR5, UR5, 0x100, URZ ;  /* 0x0000010005057890 */ /* 0x000fc8000fffe03f */
[----:B------:R-:W-:-:S04]  /*1650*/  USHF.R.U32.HI UR5, URZ, 0x4, UR5 ;  /* 0x000000043f057899 */ /* 0x000fc80008011605 */
[----:B------:R-:W-:-:S04]  /*1660*/  ULOP3.LUT UR5, UR5, 0x3fff, URZ, 0xc0, !UPT ;  /* 0x00003fff05057892 */ /* 0x000fc8000f8ec03f */
[----:B------:R-:W-:Y:S01]  /*1670*/  ULOP3.LUT UR48, UR5, 0x10000, URZ, 0xfc, !UPT ;  /* 0x0001000005307892 */ /* 0x000fe2000f8efc3f */
[----:B--234-:R-:W-:Y:S11]  /*1680*/  @P0 BRA `(.L_x_17) ;  /* 0x0000000000400947 */ /* 0x01cff60003800000 */
[----:B------:R-:W-:Y:S01]  /*1690*/  MOV R0, 0x0 ;  /* 0x0000000000007802 */ /* 0x000fe20000000f00 */
[----:B------:R-:W-:Y:S01]  /*16a0*/  ULDC.64 UR4, c[0x4][0x68] ;  /* 0x01001a0000047ab9 */ /* 0x000fe20000000a00 */
[----:B------:R-:W-:Y:S01]  /*16b0*/  ULDC.64 UR6, c[0x4][0x8] ;  /* 0x0100020000067ab9 */ /* 0x000fe20000000a00 */
[----:B------:R-:W-:Y:S01]  /*16c0*/  IMAD.U32 R4, RZ, RZ, UR4 ;  /* 0x00000004ff047e24 */ /* 0x000fe2000f8e00ff */
[----:B------:R0:W1:Y:S01]  /*16d0*/  LDC.64 R14, c[0x4][R0] ;  /* 0x01000000000e7b82 */ /* 0x0000620000000a00 */
[----:B------:R-:W-:Y:S01]  /*16e0*/  IMAD.U32 R5, RZ, RZ, UR5 ;  /* 0x00000005ff057e24 */ /* 0x000fe2000f8e00ff */
[----:B------:R-:W-:Y:S01]  /*16f0*/  ULDC.64 UR4, c[0x4][0x70] ;  /* 0x01001c0000047ab9 */ /* 0x000fe20000000a00 */
[----:B------:R-:W-:Y:S02]  /*1700*/  IMAD.U32 R10, RZ, RZ, UR6 ;  /* 0x00000006ff0a7e24 */ /* 0x000fe4000f8e00ff */
[----:B------:R-:W-:Y:S02]  /*1710*/  IMAD.U32 R6, RZ, RZ, UR4 ;  /* 0x00000004ff067e24 */ /* 0x000fe4000f8e00ff */
[----:B------:R-:W-:-:S02]  /*1720*/  IMAD.U32 R7, RZ, RZ, UR5 ;  /* 0x00000005ff077e24 */ /* 0x000fc4000f8e00ff */
[----:B------:R-:W-:Y:S02]  /*1730*/  IMAD.U32 R11, RZ, RZ, UR7 ;  /* 0x00000007ff0b7e24 */ /* 0x000fe4000f8e00ff */
[----:B------:R-:W-:Y:S02]  /*1740*/  IMAD.MOV.U32 R8, RZ, RZ, 0x1e1 ;  /* 0x000001e1ff087424 */ /* 0x000fe400078e00ff */
[----:B------:R-:W-:Y:S02]  /*1750*/  IMAD.MOV.U32 R12, RZ, RZ, 0x1 ;  /* 0x00000001ff0c7424 */ /* 0x000fe400078e00ff */
[----:B0-----:R-:W-:-:S07]  /*1760*/  IMAD.MOV.U32 R13, RZ, RZ, RZ ;  /* 0x000000ffff0d7224 */ /* 0x001fce00078e00ff */
[----:B------:R-:W-:-:S07]  /*1770*/  LEPC R20, `(.L_x_17) ;  /* 0x000000001014794e */ /* 0x000fce0000000000 */
[----:B-1---5:R-:W-:Y:S05]  /*1780*/  CALL.ABS.NOINC R14 ;  /* 0x000000000e007343 */ /* 0x022fea0003c00000 */
.L_x_17:
[----:B------:R-:W-:-:S13]  /*1790*/  ISETP.NE.AND P0, PT, R94, 0x3, PT ;  /* 0x000000035e00780c */ /* 0x000fda0003f05270 */
[----:B------:R-:W-:Y:S05]  /*17a0*/  @!P0 BRA `(.L_x_18) ;  /* 0x0000000000048947 */ /* 0x000fea0003800000 */
[----:B------:R-:W-:Y:S01]  /*17b0*/  BPT.TRAP 0x1 ;  /* 0x000000040000795c */ /* 0x000fe20000300000 */
.L_x_18:
[----:B------:R-:W0:Y:S01]  /*17c0*/  S2UR UR5, SR_CgaCtaId ;  /* 0x00000000000579c3 */ /* 0x000e220000008800 */
[----:B------:R-:W-:Y:S01]  /*17d0*/  UMOV UR4, 0x400 ;  /* 0x0000040000047882 */ /* 0x000fe20000000000 */
[----:B------:R-:W-:Y:S02]  /*17e0*/  IMAD.U32 R0, RZ, RZ, UR36 ;  /* 0x00000024ff007e24 */ /* 0x000fe4000f8e00ff */
[----:B------:R-:W-:-:S03]  /*17f0*/  IMAD.U32 R3, RZ, RZ, UR37 ;  /* 0x00000025ff037e24 */ /* 0x000fc6000f8e00ff */
[----:B------:R-:W-:Y:S01]  /*1800*/  SHF.L.U32 R0, R0, 0x1f, RZ ;  /* 0x0000001f00007819 */ /* 0x000fe200000006ff */
[----:B0-----:R-:W-:-:S06]  /*1810*/  ULEA UR4, UR5, UR4, 0x18 ;  /* 0x0000000405047291 */ /* 0x001fcc000f8ec03f */
[----:B------:R-:W-:-:S04]  /*1820*/  IMAD.U32 R6, RZ, RZ, UR4 ;  /* 0x00000004ff067e24 */ /* 0x000fc8000f8e00ff */
[----:B------:R-:W-:-:S04]  /*1830*/  IMAD R3, R3, 0x8, R6 ;  /* 0x0000000803037824 */ /* 0x000fc800078e0206 */
[----:B------:R0:W1:Y:S01]  /*1840*/  SYNCS.PHASECHK.TRANS64.TRYWAIT P1, [R3+URZ], R0 ;  /* 0x00000000030075a7 */ /* 0x000062000802017f */
[----:B------:R-:W-:Y:S05]  /*1850*/  @!P0 BRA `(.L_x_19) ;  /* 0x0000000000048947 */ /* 0x000fea0003800000 */
[----:B------:R-:W-:Y:S01]  /*1860*/  BPT.TRAP 0x1 ;  /* 0x000000040000795c */ /* 0x000fe20000300000 */
.L_x_19:
[----:B------:R-:W-:-:S05]  /*1870*/  IMAD.U32 R4, RZ, RZ, UR49 ;  /* 0x00000031ff047e24 */ /* 0x000fca000f8e00ff */
[----:B------:R-:W-:Y:S01]  /*1880*/  ISETP.GE.AND P2, PT, R4, 0x1, PT ;  /* 0x000000010400780c */ /* 0x000fe20003f46270 */
[----:B-1----:R-:W-:-:S12]  /*1890*/  @P1 BRA `(.L_x_20) ;  /* 0x0000000000081947 */ /* 0x002fd80003800000 */
[----:B------:R-:W1:Y:S02]  /*18a0*/  SYNCS.PHASECHK.TRANS64.TRYWAIT P1, [R3+URZ], R0 ;  /* 0x00000000030075a7 */ /* 0x000e64000802017f */
[----:B-1----:R-:W-:Y:S05]  /*18b0*/  @!P1 BRA `(.L_x_21) ;  /* 0x00000064004c9947 */ /* 0x002fea0003800000 */
.L_x_20:
[----:B------:R-:W-:Y:S05]  /*18c0*/  WARPSYNC.ALL ;  /* 0x0000000000007948 */ /* 0x000fea0003800000 */
[----:B------:R-:W-:Y:S01]  /*18d0*/  R2UR UR4, R6 ;  /* 0x00000000060472ca */ /* 0x000fe200000e0000 */
[----:B------:R-:W-:Y:S01]  /*18e0*/  UIMAD UR10, UR37, 0xc00, UR48 ;  /* 0x00000c00250a78a4 */ /* 0x000fe2000f8e0230 */
[----:B------:R-:W-:Y:S01]  /*18f0*/  WARPGROUP.ARRIVE ;  /* 0x00000000000079c5 */ /* 0x000fe20000000000 */
[----:B------:R-:W-:Y:S01]  /*1900*/  UMOV UR5, 0x40000040 ;  /* 0x4000004000057882 */ /* 0x000fe20000000000 */
[----:B------:R-:W-:Y:S01]  /*1910*/  UMOV UR7, 0x40000040 ;  /* 0x4000004000077882 */ /* 0x000fe20000000000 */
[----:B------:R-:W-:-:S02]  /*1920*/  UIADD3 UR11, UR10, 0x400, URZ ;  /* 0x000004000a0b7890 */ /* 0x000fc4000fffe03f */
[----:B------:R-:W-:-:S06]  /*1930*/  UIADD3 UR12, UR10, 0x800, URZ ;  /* 0x000008000a0c7890 */ /* 0x000fcc000fffe03f */
[----:B------:R-:W-:-:S04]  /*1940*/  UIADD3 UR4, UR4, 0x30100, URZ ;  /* 0x0003010004047890 */ /* 0x000fc8000fffe03f */
[----:B------:R-:W-:-:S04]  /*1950*/  USHF.R.U32.HI UR4, URZ, 0x4, UR4 ;  /* 0x000000043f047899 */ /* 0x000fc80008011604 */
[----:B------:R-:W-:-:S04]  /*1960*/  ULOP3.LUT UR4, UR4, 0x3fff, URZ, 0xc0, !UPT ;  /* 0x00003fff04047892 */ /* 0x000fc8000f8ec03f */
[----:B------:R-:W-:-:S03]  /*1970*/  ULOP3.LUT UR8, UR4, 0x10000, URZ, 0xfc, !UPT ;  /* 0x0001000004087892 */ /* 0x000fc6000f8efc3f */
[----:B------:R-:W-:Y:S01]  /*1980*/  UMOV UR4, UR10 ;  /* 0x0000000a00047c82 */ /* 0x000fe20008000000 */
[----:B------:R-:W-:-:S07]  /*1990*/  ULEA UR9, UR37, UR8, 0x8 ;  /* 0x0000000825097291 */ /* 0x000fce000f8e403f */
[----:B------:R-:W-:Y:S02]  /*19a0*/  UMOV UR6, UR9 ;  /* 0x0000000900067c82 */ /* 0x000fe40008000000 */
[----:B------:R-:W-:Y:S01]  /*19b0*/  HGMMA.64x32x16.F32 R56, gdesc[UR4], RZ, !UPT, gsb0 ;  /* 0x00600000043879f0 */ /* 0x000fe2000c0008ff */
[----:B------:R-:W-:Y:S01]  /*19c0*/  UMOV UR4, UR11 ;  /* 0x0000000b00047c82 */ /* 0x000fe20008000000 */
[----:B------:R-:W-:Y:S01]  /*19d0*/  UMOV UR5, 0x40000040 ;  /* 0x4000004000057882 */ /* 0x000fe20000000000 */
[----:B------:R-:W-:Y:S01]  /*19e0*/  UIADD3 UR11, UR10, 0x402, URZ ;  /* 0x000004020a0b7890 */ /* 0x000fe2000fffe03f */
[----:B------:R-:W-:Y:S02]  /*19f0*/  WARPGROUP.DEPBAR.LE gsb0, 0x0 ;  /* 0x00008000000079c5 */ /* 0x000fe40000010000 */
[----:B------:R-:W-:-:S06]  /*1a00*/  WARPGROUP.ARRIVE ;  /* 0x00000000000079c5 */ /* 0x000fcc0000000000 */
[----:B------:R-:W-:Y:S01]  /*1a10*/  HGMMA.64x32x16.F32 R40, gdesc[UR4], RZ, !UPT, gsb0 ;  /* 0x00600000042879f0 */ /* 0x000fe2000c0008ff */
[----:B------:R-:W-:Y:S01]  /*1a20*/  UMOV UR4, UR12 ;  /* 0x0000000c00047c82 */ /* 0x000fe20008000000 */
[----:B------:R-:W-:Y:S01]  /*1a30*/  UMOV UR5, 0x40000040 ;  /* 0x4000004000057882 */ /* 0x000fe20000000000 */
[----:B------:R-:W-:Y:S01]  /*1a40*/  UIADD3 UR12, UR10, 0x802, URZ ;  /* 0x000008020a0c7890 */ /* 0x000fe2000fffe03f */
[----:B------:R-:W-:Y:S02]  /*1a50*/  WARPGROUP.DEPBAR.LE gsb0, 0x0 ;  /* 0x00008000000079c5 */ /* 0x000fe40000010000 */
[----:B------:R-:W-:-:S06]  /*1a60*/  WARPGROUP.ARRIVE ;  /* 0x00000000000079c5 */ /* 0x000fcc0000000000 */
[----:B------:R-:W-:Y:S01]  /*1a70*/  HGMMA.64x32x16.F32 R24, gdesc[UR4], RZ, !UPT, gsb0 ;  /* 0x00600000041879f0 */ /* 0x000fe2000c0008ff */
[----:B------:R-:W-:Y:S02]  /*1a80*/  UIADD3 UR4, UR10, 0x2, URZ ;  /* 0x000000020a047890 */ /* 0x000fe4000fffe03f */
[----:B------:R-:W-:Y:S01]  /*1a90*/  UIADD3 UR6, UR9, 0x2, URZ ;  /* 0x0000000209067890 */ /* 0x000fe2000fffe03f */
[----:B------:R-:W-:Y:S01]  /*1aa0*/  UMOV UR5, 0x40000040 ;  /* 0x4000004000057882 */ /* 0x000fe20000000000 */
[----:B------:R-:W-:Y:S01]  /*1ab0*/  UMOV UR7, 0x40000040 ;  /* 0x4000004000077882 */ /* 0x000fe20000000000 */
[----:B------:R-:W-:Y:S02]  /*1ac0*/  WARPGROUP.DEPBAR.LE gsb0, 0x0 ;  /* 0x00008000000079c5 */ /* 0x000fe40000010000 */
[----:B------:R-:W-:-:S06]  /*1ad0*/  WARPGROUP.ARRIVE ;  /* 0x00000000000079c5 */ /* 0x000fcc0000000000 */
[----:B------:R-:W-:Y:S01]  /*1ae0*/  HGMMA.64x32x16.F32 R56, gdesc[UR4], R56, gsb0 ;  /* 0x00600000043879f0 */ /* 0x000fe20008000838 */
[----:B------:R-:W-:Y:S01]  /*1af0*/  UMOV UR4, UR11 ;  /* 0x0000000b00047c82 */ /* 0x000fe20008000000 */
[----:B------:R-:W-:Y:S01]  /*1b00*/  UMOV UR5, 0x40000040 ;  /* 0x4000004000057882 */ /* 0x000fe20000000000 */
[----:B------:R-:W-:Y:S01]  /*1b10*/  UIADD3 UR11, UR10, 0x404, URZ ;  /* 0x000004040a0b7890 */ /* 0x000fe2000fffe03f */
        /* <DEDUP_REMOVED lines=26> */
[----:B------:R-:W-:Y:S02]  /*1cc0*/  UIADD3 UR4, UR10, 0x6, URZ ;  /* 0x000000060a047890 */ /* 0x000fe4000fffe03f */
[----:B------:R-:W-:Y:S01]  /*1cd0*/  UIADD3 UR6, UR9, 0x6, URZ ;  /* 0x0000000609067890 */ /* 0x000fe2000fffe03f */
[----:B------:R-:W-:Y:S01]  /*1ce0*/  UMOV UR5, 0x40000040 ;  /* 0x4000004000057882 */ /* 0x000fe20000000000 */
[----:B------:R-:W-:Y:S01]  /*1cf0*/  UMOV UR7, 0x40000040 ;  /* 0x4000004000077882 */ /* 0x000fe20000000000 */
[----:B------:R-:W-:Y:S02]  /*1d00*/  UIADD3 UR9, UR10, 0x406, URZ ;  /* 0x000004060a097890 */ /* 0x000fe4000fffe03f */
[----:B------:R-:W-:Y:S01]  /*1d10*/  UIADD3 UR10, UR10, 0x806, URZ ;  /* 0x000008060a0a7890 */ /* 0x000fe2000fffe03f */
        /* <DEDUP_REMOVED lines=12> */
[----:B------:R-:W-:Y:S03]  /*1de0*/  HGMMA.64x32x16.F32 R24, gdesc[UR4], R24, gsb0 ;  /* 0x00600000041879f0 */ /* 0x000fe60008000818 */
[----:B------:R-:W-:Y:S02]  /*1df0*/  WARPGROUP.DEPBAR.LE gsb0, 0x0 ;  /* 0x00008000000079c5 */ /* 0x000fe40000010000 */
[----:B------:R-:W-:Y:S05]  /*1e00*/  @!P2 BRA `(.L_x_22) ;  /* 0x0000000400e8a947 */ /* 0x000fea0003800000 */
[----:B------:R-:W-:Y:S01]  /*1e10*/  UIADD3 UR9, UR37, 0x1, URZ ;  /* 0x0000000125097890 */ /* 0x000fe2000fffe03f */
[----:B01----:R-:W-:Y:S02]  /*1e20*/  IMAD.U32 R0, RZ, RZ, UR49 ;  /* 0x00000031ff007e24 */ /* 0x003fe4000f8e00ff */
[----:B------:R-:W-:Y:S01]  /*1e30*/  IMAD.U32 R3, RZ, RZ, UR37 ;  /* 0x00000025ff037e24 */ /* 0x000fe2000f8e00ff */
[----:B------:R-:W-:-:S04]  /*1e40*/  UISETP.NE.AND UP0, UPT, UR9, 0x4, UPT ;  /* 0x000000040900788c */ /* 0x000fc8000bf05270 */
[----:B------:R-:W-:Y:S02]  /*1e50*/  USEL UR4, URZ, 0x1, UP0 ;  /* 0x000000013f047887 */ /* 0x000fe40008000000 */
[----:B------:R-:W-:Y:S02]  /*1e60*/  USEL UR9, UR9, URZ, UP0 ;  /* 0x0000003f09097287 */ /* 0x000fe40008000000 */
[----:B------:R-:W-:-:S06]  /*1e70*/  ULOP3.LUT UR4, UR36, UR4, URZ, 0x3c, !UPT ;  /* 0x0000000424047292 */ /* 0x000fcc000f8e3c3f */
[----:B------:R-:W-:-:S07]  /*1e80*/  IMAD.U32 R7, RZ, RZ, UR4 ;  /* 0x00000004ff077e24 */ /* 0x000fce000f8e00ff */
.L_x_29:
[----:B------:R-:W-:Y:S05]  /*1e90*/  @!P0 BRA `(.L_x_23) ;  /* 0x0000000000048947 */ /* 0x000fea0003800000 */
[----:B------:R-:W-:Y:S01]  /*1ea0*/  BPT.TRAP 0x1 ;  /* 0x000000040000795c */ /* 0x000fe20000300000 */
.L_x_23:
[----:B------:R-:W0:Y:S01]  /*1eb0*/  S2UR UR5, SR_CgaCtaId ;  /* 0x00000000000579c3 */ /* 0x000e220000008800 */
[----:B------:R-:W-:Y:S01]  /*1ec0*/  UMOV UR4, 0x400 ;  /* 0x0000040000047882 */ /* 0x000fe20000000000 */
[----:B------:R-:W-:Y:S01]  /*1ed0*/  IMAD.U32 R5, RZ, RZ, UR9 ;  /* 0x00000009ff057e24 */ /* 0x000fe2000f8e00ff */
[----:B------:R-:W-:Y:S01]  /*1ee0*/  SHF.L.U32 R4, R7, 0x1f, RZ ;  /* 0x0000001f07047819 */ /* 0x000fe200000006ff */
[----:B0-----:R-:W-:-:S06]  /*1ef0*/  ULEA UR4, UR5, UR4, 0x18 ;  /* 0x0000000405047291 */ /* 0x001fcc000f8ec03f */
[----:B------:R-:W-:-:S04]  /*1f00*/  IMAD.U32 R6, RZ, RZ, UR4 ;  /* 0x00000004ff067e24 */ /* 0x000fc8000f8e00ff */
[----:B------:R-:W-:-:S04]  /*1f10*/  IMAD R5, R5, 0x8, R6 ;  /* 0x0000000805057824 */ /* 0x000fc800078e0206 */
[----:B------:R0:W1:Y:S01]  /*1f20*/  SYNCS.PHASECHK.TRANS64.TRYWAIT P1, [R5+URZ], R4 ;  /* 0x00000004050075a7 */ /* 0x000062000802017f */
[----:B------:R-:W-:Y:S05]  /*1f30*/  @!P0 BRA `(.L_x_24) ;  /* 0x0000000000048947 */ /* 0x000fea0003800000 */
[----:B------:R-:W-:Y:S01]  /*1f40*/  BPT.TRAP 0x1 ;  /* 0x000000040000795c */ /* 0x000fe20000300000 */
.L_x_24:
[----:B-1----:R-:W-:Y:S05]  /*1f50*/  @P1 BRA `(.L_x_25) ;  /* 0x0000000000081947 */ /* 0x002fea0003800000 */
[----:B------:R-:W1:Y:S02]  /*1f60*/  SYNCS.PHASECHK.TRANS64.TRYWAIT P1, [R5+URZ], R4 ;  /* 0x00000004050075a7 */ /* 0x000e64000802017f */
[----:B-1----:R-:W-:Y:S05]  /*1f70*/  @!P1 BRA `(.L_x_26) ;  /* 0x0000005c00b09947 */ /* 0x002fea0003800000 */
.L_x_25:
[----:B------:R-:W-:Y:S01]  /*1f80*/  ULEA UR11, UR9, UR8, 0x8 ;  /* 0x00000008090b7291 */ /* 0x000fe2000f8e403f */
[----:B------:R-:W-:Y:S01]  /*1f90*/  WARPGROUP.ARRIVE ;  /* 0x00000000000079c5 */ /* 0x000fe20000000000 */
[----:B------:R-:W-:Y:S01]  /*1fa0*/  UIMAD UR10, UR9, 0xc00, UR48 ;  /* 0x00000c00090a78a4 */ /* 0x000fe2000f8e0230 */
[----:B------:R-:W-:Y:S01]  /*1fb0*/  UMOV UR7, 0x40000040 ;  /* 0x4000004000077882 */ /* 0x000fe20000000000 */
[----:B------:R-:W-:Y:S02]  /*1fc0*/  UMOV UR5, 0x40000040 ;  /* 0x4000004000057882 */ /* 0x000fe40000000000 */
[----:B------:R-:W-:Y:S01]  /*1fd0*/  UIADD3 UR12, UR10, 0x400, URZ ;  /* 0x000004000a0c7890 */ /* 0x000fe2000fffe03f */
[----:B------:R-:W-:Y:S02]  /*1fe0*/  UMOV UR6, UR11 ;  /* 0x0000000b00067c82 */ /* 0x000fe40008000000 */
[----:B------:R-:W-:Y:S01]  /*1ff0*/  UMOV UR4, UR10 ;  /* 0x0000000a00047c82 */ /* 0x000fe20008000000 */
[----:B------:R-:W-:Y:S01]  /*2000*/  UIADD3 UR13, UR10, 0x800, URZ ;  /* 0x000008000a0d7890 */ /* 0x000fe2000fffe03f */
[----:B------:R-:W-:Y:S01]  /*2010*/  HGMMA.64x32x16.F32 R56, gdesc[UR4], R56, gsb0 ;  /* 0x00600000043879f0 */ /* 0x000fe20008000838 */
[----:B------:R-:W-:Y:S01]  /*2020*/  UMOV UR5, 0x40000040 ;  /* 0x4000004000057882 */ /* 0x000fe20000000000 */
[----:B------:R-:W-:Y:S01]  /*2030*/  UMOV UR4, UR12 ;  /* 0x0000000c00047c82 */ /* 0x000fe20008000000 */
[----:B------:R-:W-:Y:S01]  /*2040*/  UIADD3 UR12, UR10, 0x402, URZ ;  /* 0x000004020a0c7890 */ /* 0x000fe2000fffe03f */
[----:B------:R-:W-:-:S02]  /*2050*/  WARPGROUP.DEPBAR.LE gsb0, 0x0 ;  /* 0x00008000000079c5 */ /* 0x000fc40000010000 */
        /* <DEDUP_REMOVED lines=65> */
[----:B------:R-:W-:Y:S01]  /*2470*/  BPT.TRAP 0x1 ;  /* 0x000000040000795c */ /* 0x000fe20000300000 */
.L_x_27:
[----:B------:R-:W-:-:S13]  /*2480*/  ISETP.NE.AND P1, PT, R22, RZ, PT ;  /* 0x000000ff1600720c */ /* 0x000fda0003f25270 */
[----:B01----:R-:W-:-:S04]  /*2490*/  @P1 IMAD R4, R3, 0x8, R6 ;  /* 0x0000000803041824 */ /* 0x003fc800078e0206 */
[----:B------:R-:W-:-:S05]  /*24a0*/  @P1 VIADD R4, R4, 0x20 ;  /* 0x0000002004041836 */ /* 0x000fca0000000000 */
[----:B------:R-:W-:-:S04]  /*24b0*/  @P1 PRMT R4, R19, 0x654, R4 ;  /* 0x0000065413041816 */ /* 0x000fc80000000004 */
[----:B------:R0:W-:Y:S01]  /*24c0*/  @P1 SYNCS.ARRIVE.TRANS64.RED.A1T0 RZ, [R4+URZ], RZ ;  /* 0x000000ff04ff19a7 */ /* 0x0001e2000810043f */
[----:B------:R-:W-:-:S13]  /*24d0*/  ISETP.GT.U32.AND P1, PT, R18, 0x1, PT ;  /* 0x000000011200780c */ /* 0x000fda0003f24070 */
[----:B0-----:R-:W-:Y:S05]  /*24e0*/  @P1 BRA `(.L_x_28) ;  /* 0x0000000000041947 */ /* 0x001fea0003800000 */
[----:B------:R-:W-:Y:S01]  /*24f0*/  BPT.TRAP 0x1 ;  /* 0x000000040000795c */ /* 0x000fe20000300000 */
.L_x_28:
[----:B------:R-:W-:Y:S01]  /*2500*/  UIADD3 UR9, UR9, 0x1, URZ ;  /* 0x0000000109097890 */ /* 0x000fe2000fffe03f */
[C---:B------:R-:W-:Y:S01]  /*2510*/  ISETP.GT.AND P2, PT, R0.reuse, 0x1, PT ;  /* 0x000000010000780c */ /* 0x040fe20003f44270 */
[----:B------:R-:W-:Y:S02]  /*2520*/  VIADD R3, R3, 0x1 ;  /* 0x0000000103037836 */ /* 0x000fe40000000000 */
[----:B------:R-:W-:Y:S01]  /*2530*/  UISETP.NE.AND UP0, UPT, UR9, 0x4, UPT ;  /* 0x000000040900788c */ /* 0x000fe2000bf05270 */
[----:B------:R-:W-:Y:S02]  /*2540*/  VIADD R0, R0, 0xffffffff ;  /* 0xffffffff00007836 */ /* 0x000fe40000000000 */
[C---:B------:R-:W-:Y:S01]  /*2550*/  ISETP.NE.AND P1, PT, R3.reuse, 0x4, PT ;  /* 0x000000040300780c */ /* 0x040fe20003f25270 */
[----:B------:R-:W-:Y:S02]  /*2560*/  USEL UR4, URZ, 0x1, UP0 ;  /* 0x000000013f047887 */ /* 0x000fe40008000000 */
[----:B------:R-:W-:Y:S01]  /*2570*/  USEL UR9, UR9, URZ, UP0 ;  /* 0x0000003f09097287 */ /* 0x000fe20008000000 */
[----:B------:R-:W-:-:S03]  /*2580*/  SEL R3, R3, RZ, P1 ;  /* 0x000000ff03037207 */ /* 0x000fc60000800000 */
[----:B------:R-:W-:Y:S01]  /*2590*/  LOP3.LUT R7, R7, UR4, RZ, 0x3c, !PT ;  /* 0x0000000407077c12 */ /* 0x000fe2000f8e3cff */
[----:B------:R-:W-:Y:S07]  /*25a0*/  @P2 BRA `(.L_x_29) ;  /* 0xfffffff800382947 */ /* 0x000fee000383ffff */
.L_x_22:
[----:B01----:R-:W0:Y:S02]  /*25b0*/  LDC R0, c[0x0][0x28c] ;  /* 0x0000a300ff007b82 */ /* 0x003e240000000800 */
[----:B0-----:R-:W-:-:S13]  /*25c0*/  ISETP.GE.AND P1, PT, R0, 0x1, PT ;  /* 0x000000010000780c */ /* 0x001fda0003f26270 */
[----:B------:R-:W-:Y:S05]  /*25d0*/  @!P1 BRA `(.L_x_30) ;  /* 0x0000000000389947 */ /* 0x000fea0003800000 */
[----:B------:R-:W-:Y:S05]  /*25e0*/  @!P0 BRA `(.L_x_31) ;  /* 0x0000000000048947 */ /* 0x000fea0003800000 */
[----:B------:R-:W-:Y:S01]  /*25f0*/  BPT.TRAP 0x1 ;  /* 0x000000040000795c */ /* 0x000fe20000300000 */
.L_x_31:
[----:B------:R-:W-:-:S13]  /*2600*/  ISETP.NE.AND P0, PT, R22, RZ, PT ;  /* 0x000000ff1600720c */ /* 0x000fda0003f05270 */
[----:B------:R-:W-:-:S05]  /*2610*/  VOTEU.ANY UP0, P0 ;  /* 0x00000000003f7886 */ /* 0x000fca0000000100 */
[----:B------:R-:W-:-:S06]  /*2620*/  @UP0 UIADD3 UR4, UR49, UR37, URZ ;  /* 0x0000002531040290 */ /* 0x000fcc000fffe03f */
[----:B------:R-:W-:-:S04]  /*2630*/  IMAD.U32 R0, RZ, RZ, UR4 ;  /* 0x00000004ff007e24 */ /* 0x000fc8000f8e00ff */
[----:B------:R-:W-:-:S05]  /*2640*/  @P0 IMAD.SHL.U32 R0, R0, 0x8, RZ ;  /* 0x0000000800000824 */ /* 0x000fca00078e00ff */
[----:B------:R-:W-:-:S04]  /*2650*/  @P0 LOP3.LUT R0, R0, 0x18, RZ, 0xc0, !PT ;  /* 0x0000001800000812 */ /* 0x000fc800078ec0ff */
[----:B------:R-:W-:-:S04]  /*2660*/  @P0 IADD3 R0, R6, 0x20, R0 ;  /* 0x0000002006000810 */ /* 0x000fc80007ffe000 */
[----:B------:R-:W-:-:S04]  /*2670*/  @P0 PRMT R0, R19, 0x654, R0 ;  /* 0x0000065413000816 */ /* 0x000fc80000000000 */
[----:B------:R0:W-:Y:S01]  /*2680*/  @P0 SYNCS.ARRIVE.TRANS64.RED.A1T0 RZ, [R0+URZ], RZ ;  /* 0x000000ff00ff09a7 */ /* 0x0001e2000810043f */
[----:B------:R-:W-:-:S13]  /*2690*/  ISETP.GT.U32.AND P0, PT, R18, 0x1, PT ;  /* 0x000000011200780c */ /* 0x000fda0003f04070 */
[----:B0-----:R-:W-:Y:S05]  /*26a0*/  @P0 BRA `(.L_x_30) ;  /* 0x0000000000040947 */ /* 0x001fea0003800000 */
[----:B------:R-:W-:Y:S01]  /*26b0*/  BPT.TRAP 0x1 ;  /* 0x000000040000795c */ /* 0x000fe20000300000 */
.L_x_30:
[----:B------:R-:W-:Y:S01]  /*26c0*/  UIADD3 UR37, UR50, UR37, URZ ;  /* 0x0000002532257290 */ /* 0x000fe2000fffe03f */
[----:B------:R-:W-:Y:S01]  /*26d0*/  IMAD.SHL.U32 R92, R92, 0x20, RZ ;  /* 0x000000205c5c7824 */ /* 0x000fe200078e00ff */
[----:B------:R-:W-:Y:S01]  /*26e0*/  ULDC UR10, c[0x0][0x288] ;  /* 0x0000a200000a7ab9 */ /* 0x000fe20000000800 */
[----:B------:R-:W-:Y:S01]  /*26f0*/  SHF.R.S32.HI R9, RZ, 0x1f, R93 ;  /* 0x0000001fff097819 */ /* 0x000fe2000001145d */
[----:B------:R-:W-:Y:S01]  /*2700*/  USHF.R.U32.HI UR4, URZ, 0x2, UR37 ;  /* 0x000000023f047899 */ /* 0x000fe20008011625 */
[----:B------:R-:W-:Y:S01]  /*2710*/  IMAD R6, R95, 0x180, RZ ;  /* 0x000001805f067824 */ /* 0x000fe200078e02ff */
[C---:B------:R-:W-:Y:S01]  /*2720*/  LOP3.LUT R12, R92.reuse, 0x6, R81, 0xf8, !PT ;  /* 0x000000065c0c7812 */ /* 0x040fe200078ef851 */
[----:B------:R-:W-:Y:S01]  /*2730*/  ULDC.64 UR6, c[0x0][0x5d0] ;  /* 0x0001740000067ab9 */ /* 0x000fe20000000a00 */
[----:B------:R-:W-:Y:S01]  /*2740*/  ULOP3.LUT UR4, UR4, 0x1, URZ, 0xc0, !UPT ;  /* 0x0000000104047892 */ /* 0x000fe2000f8ec03f */
[----:B------:R-:W-:Y:S01]  /*2750*/  ISETP.GE.AND P0, PT, R92, UR10, PT ;  /* 0x0000000a5c007c0c */ /* 0x000fe2000bf06270 */
[----:B------:R-:W-:Y:S01]  /*2760*/  ULDC UR11, c[0x0][0x284] ;  /* 0x0000a100000b7ab9 */ /* 0x000fe20000000800 */
[----:B------:R-:W-:Y:S01]  /*2770*/  SHF.R.S32.HI R13, RZ, 0x1f, R12 ;  /* 0x0000001fff0d7819 */ /* 0x000fe2000001140c */
[----:B------:R-:W-:Y:S01]  /*2780*/  IMAD R0, R9, UR6, RZ ;  /* 0x0000000609007c24 */ /* 0x000fe2000f8e02ff */
[----:B------:R-:W-:Y:S01]  /*2790*/  UISETP.GT.U32.AND UP1, UPT, UR37, 0x3, UPT ;  /* 0x000000032500788c */ /* 0x000fe2000bf24070 */
[----:B------:R-:W-:Y:S01]  /*27a0*/  ISETP.GE.OR P0, PT, R6, UR11, P0 ;  /* 0x0000000b06007c0c */ /* 0x000fe20008706670 */
[----:B------:R-:W-:Y:S01]  /*27b0*/  UISETP.NE.U32.AND UP0, UPT, UR4, 0x1, UPT ;  /* 0x000000010400788c */ /* 0x000fe2000bf05070 */
[C---:B------:R-:W-:Y:S01]  /*27c0*/  IMAD R3, R93.reuse, UR7, R0 ;  /* 0x000000075d037c24 */ /* 0x040fe2000f8e0200 */
[----:B------:R-:W-:Y:S01]  /*27d0*/  UISETP.LT.U32.AND UP1, UPT, UR50, 0x4, UP1 ;  /* 0x000000043200788c */ /* 0x000fe20008f21070 */
[----:B------:R-:W-:Y:S01]  /*27e0*/  IMAD.WIDE.U32 R4, R93, UR6, R12 ;  /* 0x000000065d047c25 */ /* 0x000fe2000f8e000c */
[----:B------:R-:W-:Y:S01]  /*27f0*/  UISETP.GT.U32.AND UP0, UPT, UR50, 0x3, !UP0 ;  /* 0x000000033200788c */ /* 0x000fe2000c704070 */
[----:B------:R-:W-:-:S02]  /*2800*/  ULDC.64 UR8, c[0x0][0x5c8] ;  /* 0x0001720000087ab9 */ /* 0x000fc40000000a00 */
[----:B------:R-:W-:Y:S01]  /*2810*/  IMAD.WIDE R96, R95, 0x180, R72 ;  /* 0x000001805f607825 */ /* 0x000fe200078e0248 */
[----:B------:R-:W-:Y:S02]  /*2820*/  USEL UR5, URZ, 0x1, !UP1 ;  /* 0x000000013f057887 */ /* 0x000fe4000c800000 */
[----:B------:R-:W-:Y:S01]  /*2830*/  USEL UR4, URZ, 0x1, !UP0 ;  /* 0x000000013f047887 */ /* 0x000fe2000c000000 */
[----:B------:R-:W-:Y:S01]  /*2840*/  IMAD.IADD R5, R5, 0x1, R3 ;  /* 0x0000000105057824 */ /* 0x000fe200078e0203 */
[----:B------:R-:W-:Y:S01]  /*2850*/  ULOP3.LUT UR37, UR37, 0x3, URZ, 0xc0, !UPT ;  /* 0x0000000325257892 */ /* 0x000fe2000f8ec03f */
[----:B------:R-:W-:Y:S01]  /*2860*/  IMAD R3, R97, UR8, RZ ;  /* 0x0000000861037c24 */ /* 0x000fe2000f8e02ff */
[----:B------:R-:W-:Y:S01]  /*2870*/  ULOP3.LUT UR36, UR4, UR36, UR5, 0x96, !UPT ;  /* 0x0000002404247292 */ /* 0x000fe2000f8e9605 */
[----:B------:R-:W-:-:S04]  /*2880*/  IMAD.WIDE.U32 R98, R96, UR8, R4 ;  /* 0x0000000860627c25 */ /* 0x000fc8000f8e0004 */
[----:B------:R-:W-:Y:S02]  /*2890*/  IMAD R7, R96, UR9, R3 ;  /* 0x0000000960077c24 */ /* 0x000fe4000f8e0203 */
[----:B------:R-:W-:Y:S01]  /*28a0*/  IMAD.MOV.U32 R0, RZ, RZ, -0x1 ;  /* 0xffffffffff007424 */ /* 0x000fe200078e00ff */
[----:B------:R-:W-:Y:S06]  /*28b0*/  @P0 BRA `(.L_x_32) ;  /* 0x0000003800740947 */ /* 0x000fec0003800000 */
[----:B-----5:R-:W-:Y:S01]  /*28c0*/  FSETP.NEU.AND P1, PT, R74, RZ, PT ;  /* 0x000000ff4a00720b */ /* 0x020fe20003f2d000 */
[----:B------:R-:W-:Y:S01]  /*28d0*/  IMAD.IADD R4, R91, 0x1, -R6 ;  /* 0x000000015b047824 */ /* 0x000fe200078e0a06 */
[----:B------:R-:W-:Y:S01]  /*28e0*/  BSSY B0, `(.L_x_32) ;  /* 0x000039a000007945 */ /* 0x000fe20003800000 */
[----:B------:R-:W-:Y:S02]  /*28f0*/  IMAD.IADD R3, R80, 0x1, -R92 ;  /* 0x0000000150037824 */ /* 0x000fe400078e0a5c */
[----:B------:R-:W-:Y:S01]  /*2900*/  IMAD.IADD R95, R99, 0x1, R7 ;  /* 0x00000001635f7824 */ /* 0x000fe200078e0207 */
[----:B------:R-:W-:-:S04]  /*2910*/  ISETP.GT.AND P0, PT, R4, RZ, PT ;  /* 0x000000ff0400720c */ /* 0x000fc80003f04270 */
[----:B------:R-:W-:-:S03]  /*2920*/  ISETP.GT.AND P2, PT, R3, RZ, P0 ;  /* 0x000000ff0300720c */ /* 0x000fc60000744270 */
[----:B------:R-:W-:Y:S10]  /*2930*/  @!P1 BRA `(.L_x_33) ;  /* 0x00000028002c9947 */ /* 0x000ff40003800000 */
[----:B------:R-:W0:Y:S01]  /*2940*/  LDC.64 R102, c[0x0][0x5b8] ;  /* 0x00016e00ff667b82 */ /* 0x000e220000000a00 */
[----:B------:R-:W-:-:S07]  /*2950*/  ULDC.64 UR4, c[0x0][0x5c0] ;  /* 0x0001700000047ab9 */ /* 0x000fce0000000a00 */
[----:B------:R-:W1:Y:S08]  /*2960*/  LDC.64 R106, c[0x0][0x5b0] ;  /* 0x00016c00ff6a7b82 */ /* 0x000e700000000a00 */
[----:B------:R-:W2:Y:S01]  /*2970*/  LDC.64 R104, c[0x0][0x5a8] ;  /* 0x00016a00ff687b82 */ /* 0x000ea20000000a00 */
[-C--:B0-----:R-:W-:Y:S02]  /*2980*/  IMAD R6, R9, R102.reuse, RZ ;  /* 0x0000006609067224 */ /* 0x081fe400078e02ff */
[----:B------:R-:W-:-:S04]  /*2990*/  IMAD.WIDE.U32 R100, R93, R102, R12 ;  /* 0x000000665d647225 */ /* 0x000fc800078e000c */
[----:B------:R-:W-:Y:S02]  /*29a0*/  IMAD R99, R93, R103, R6 ;  /* 0x000000675d637224 */ /* 0x000fe400078e0206 */
[-C--:B-1----:R-:W-:Y:S02]  /*29b0*/  IMAD R5, R97, R106.reuse, RZ ;  /* 0x0000006a61057224 */ /* 0x082fe400078e02ff */
[----:B------:R-:W-:Y:S02]  /*29c0*/  IMAD.IADD R11, R101, 0x1, R99 ;  /* 0x00000001650b7824 */ /* 0x000fe400078e0263 */
[----:B------:R-:W-:Y:S02]  /*29d0*/  IMAD.MOV.U32 R10, RZ, RZ, R100 ;  /* 0x000000ffff0a7224 */ /* 0x000fe400078e0064 */
[C---:B------:R-:W-:Y:S02]  /*29e0*/  IMAD R103, R96.reuse, R107, R5 ;  /* 0x0000006b60677224 */ /* 0x040fe400078e0205 */
[----:B------:R-:W-:-:S04]  /*29f0*/  IMAD.WIDE.U32 R8, R96, R106, R10 ;  /* 0x0000006a60087225 */ /* 0x000fc800078e000a */
[----:B------:R-:W-:Y:S01]  /*2a00*/  IMAD.IADD R5, R9, 0x1, R103 ;  /* 0x0000000109057824 */ /* 0x000fe200078e0267 */
[----:B--2---:R-:W-:-:S04]  /*2a10*/  LEA R6, P1, R8, R104, 0x1 ;  /* 0x0000006808067211 */ /* 0x004fc800078208ff */
[----:B------:R-:W-:-:S05]  /*2a20*/  LEA.HI.X R7, R8, R105, R5, 0x1, P1 ;  /* 0x0000006908077211 */ /* 0x000fca00008f0c05 */
[----:B------:R-:W2:Y:S01]  /*2a30*/  @P2 LDG.E.LTC128B.U16 R5, desc[UR54][R6.64] ;  /* 0x0000003606052981 */ /* 0x000ea2000c1e1520 */
[----:B------:R-:W-:Y:S01]  /*2a40*/  LEA R8, P1, R98, UR4, 0x1 ;  /* 0x0000000462087c11 */ /* 0x000fe2000f8208ff */
[----:B------:R-:W-:Y:S01]  /*2a50*/  IMAD.WIDE.U32 R14, R96, R106, R12 ;  /* 0x0000006a600e7225 */ /* 0x000fe200078e000c */
[----:B------:R-:W-:Y:S01]  /*2a60*/  ISETP.GT.AND P3, PT, R3, 0x1, P0 ;  /* 0x000000010300780c */ /* 0x000fe20000764270 */
[----:B------:R-:W-:Y:S02]  /*2a70*/  BSSY B1, `(.L_x_34) ;  /* 0x0000010000017945 */ /* 0x000fe40003800000 */
[----:B------:R-:W-:Y:S02]  /*2a80*/  IMAD.IADD R15, R103, 0x1, R15 ;  /* 0x00000001670f7824 */ /* 0x000fe400078e020f */
[----:B------:R-:W-:-:S04]  /*2a90*/  IMAD.WIDE.U32 R20, R93, R102, R14 ;  /* 0x000000665d147225 */ /* 0x000fc800078e000e */
[----:B------:R-:W-:Y:S01]  /*2aa0*/  IMAD.IADD R15, R99, 0x1, R21 ;  /* 0x00000001630f7824 */ /* 0x000fe200078e0215 */
[----:B------:R-:W-:Y:S01]  /*2ab0*/  SHF.L.U64.HI R21, R106, 0x3, R107 ;  /* 0x000000036a157819 */ /* 0x000fe2000001026b */
[----:B--2---:R-:W-:-:S05]  /*2ac0*/  HADD2.F32 R9, -RZ, R5.H0_H0 ;  /* 0x20000005ff097230 */ /* 0x004fca0000004100 */
[----:B------:R-:W-:-:S04]  /*2ad0*/  FMUL R9, R9, R74 ;  /* 0x0000004a09097220 */ /* 0x000fc80000400000 */
[----:B------:R-:W-:-:S05]  /*2ae0*/  FFMA R9, R56, R23, R9 ;  /* 0x0000001738097223 */ /* 0x000fca0000000009 */
[----:B------:R-:W-:Y:S02]  /*2af0*/  F2FP.F16.F32.PACK_AB R56, RZ, R9 ;  /* 0x00000009ff38723e */ /* 0x000fe400000000ff */
[----:B------:R-:W-:Y:S02]  /*2b00*/  LEA.HI.X R9, R98, UR5, R95, 0x1, P1 ;  /* 0x0000000562097c11 */ /* 0x000fe400088f0c5f */
[----:B------:R-:W-:-:S03]  /*2b10*/  LEA R14, P1, R20, R104, 0x1 ;  /* 0x00000068140e7211 */ /* 0x000fc600078208ff */
[----:B------:R0:W-:Y:S01]  /*2b20*/  @P2 STG.E.U16 desc[UR54][R8.64], R56 ;  /* 0x0000003808002986 */ /* 0x0001e2000c101536 */
[----:B------:R-:W-:Y:S01]  /*2b30*/  LEA.HI.X R15, R20, R105, R15, 0x1, P1 ;  /* 0x00000069140f7211 */ /* 0x000fe200008f0c0f */
[----:B------:R-:W-:Y:S01]  /*2b40*/  IMAD.SHL.U32 R20, R106, 0x8, RZ ;  /* 0x000000086a147824 */ /* 0x000fe200078e00ff */
[----:B------:R-:W-:Y:S07]  /*2b50*/  @!P3 BRA `(.L_x_35) ;  /* 0x000000000004b947 */ /* 0x000fee0003800000 */
[----:B------:R1:W5:Y:S02]  /*2b60*/  LDG.E.LTC128B.U16 R5, desc[UR54][R14.64+0x2] ;  /* 0x000002360e057981 */ /* 0x000364000c1e1520 */
.L_x_35:
[----:B------:R-:W-:Y:S05]  /*2b70*/  BSYNC B1 ;  /* 0x0000000000017941 */ /* 0x000fea0003800000 */
.L_x_34:
[----:B-----5:R-:W-:Y:S01]  /*2b80*/  HADD2.F32 R95, -RZ, R5.H0_H0 ;  /* 0x20000005ff5f7230 */ /* 0x020fe20000004100 */
[----:B------:R-:W-:Y:S01]  /*2b90*/  ISETP.GT.AND P1, PT, R4, 0x8, PT ;  /* 0x000000080400780c */ /* 0x000fe20003f24270 */
[----:B------:R-:W-:Y:S01]  /*2ba0*/  IMAD.WIDE.U32 R20, R96, R106, R20 ;  /* 0x0000006a60147225 */ /* 0x000fe200078e0014 */
[----:B------:R-:W-:-:S03]  /*2bb0*/  PRMT R92, R5, 0x7610, R92 ;  /* 0x00007610055c7816 */ /* 0x000fc6000000005c */
[----:B------:R-:W-:Y:S01]  /*2bc0*/  FMUL R10, R95, R74 ;  /* 0x0000004a5f0a7220 */ /* 0x000fe20000400000 */
[----:B------:R-:W-:Y:S01]  /*2bd0*/  IMAD.IADD R103, R103, 0x1, R21 ;  /* 0x0000000167677824 */ /* 0x000fe200078e0215 */
[----:B------:R-:W-:Y:S02]  /*2be0*/  IADD3 R100, P4, R100, R20, RZ ;  /* 0x0000001464647210 */ /* 0x000fe40007f9e0ff */
[----:B------:R-:W-:Y:S01]  /*2bf0*/  ISETP.GT.AND P2, PT, R3, RZ, P1 ;  /* 0x000000ff0300720c */ /* 0x000fe20000f44270 */
[----:B------:R-:W-:Y:S02]  /*2c00*/  FFMA R57, R57, R23, R10 ;  /* 0x0000001739397223 */ /* 0x000fe4000000000a */
[----:B------:R-:W-:Y:S01]  /*2c10*/  IMAD.X R11, R103, 0x1, R11, P4 ;  /* 0x00000001670b7824 */ /* 0x000fe200020e060b */
[----:B------:R-:W-:Y:S02]  /*2c20*/  LEA R10, P4, R100, R104, 0x1 ;  /* 0x00000068640a7211 */ /* 0x000fe400078808ff */
[----:B------:R-:W-:-:S02]  /*2c30*/  F2FP.F16.F32.PACK_AB R57, RZ, R57 ;  /* 0x00000039ff39723e */ /* 0x000fc400000000ff */
[----:B------:R-:W-:-:S03]  /*2c40*/  LEA.HI.X R11, R100, R105, R11, 0x1, P4 ;  /* 0x00000069640b7211 */ /* 0x000fc600020f0c0b */
[----:B------:R2:W-:Y:S04]  /*2c50*/  @P3 STG.E.U16 desc[UR54][R8.64+0x2], R57 ;  /* 0x0000023908003986 */ /* 0x0005e8000c101536 */
[----:B------:R-:W3:Y:S01]  /*2c60*/  @P2 LDG.E.LTC128B.U16 R92, desc[UR54][R10.64] ;  /* 0x000000360a5c2981 */ /* 0x000ee2000c1e1520 */
[----:B0-----:R-:W-:Y:S01]  /*2c70*/  IADD3 R56, P3, R12, R20, RZ ;  /* 0x000000140c387210 */ /* 0x001fe20007f7e0ff */
[----:B------:R-:W-:Y:S01]  /*2c80*/  BSSY B1, `(.L_x_36) ;  /* 0x0000011000017945 */ /* 0x000fe20003800000 */
[----:B------:R-:W-:-:S03]  /*2c90*/  LEA R12, P4, R76, R8, 0x1 ;  /* 0x000000084c0c7211 */ /* 0x000fc600078808ff */
[----:B--2---:R-:W-:Y:S01]  /*2ca0*/  IMAD.X R57, R13, 0x1, R103, P3 ;  /* 0x000000010d397824 */ /* 0x004fe200018e0667 */
[----:B------:R-:W-:Y:S02]  /*2cb0*/  SHF.L.U64.HI R13, R76, 0x1, R79 ;  /* 0x000000014c0d7819 */ /* 0x000fe4000001024f */
[----:B------:R-:W-:Y:S01]  /*2cc0*/  ISETP.GT.AND P3, PT, R3, 0x1, P1 ;  /* 0x000000010300780c */ /* 0x000fe20000f64270 */
[----:B------:R-:W-:-:S04]  /*2cd0*/  IMAD.WIDE.U32 R56, R93, R102, R56 ;  /* 0x000000665d387225 */ /* 0x000fc800078e0038 */
[----:B------:R-:W-:Y:S01]  /*2ce0*/  IMAD.X R13, R13, 0x1, R9, P4 ;  /* 0x000000010d0d7824 */ /* 0x000fe200020e0609 */
[----:B------:R-:W-:Y:S01]  /*2cf0*/  LEA R20, P5, R56, R104, 0x1 ;  /* 0x0000006838147211 */ /* 0x000fe200078a08ff */
[----:B------:R-:W-:-:S05]  /*2d00*/  IMAD.IADD R21, R99, 0x1, R57 ;  /* 0x0000000163157824 */ /* 0x000fca00078e0239 */
[----:B------:R-:W-:Y:S01]  /*2d10*/  LEA.HI.X R21, R56, R105, R21, 0x1, P5 ;  /* 0x0000006938157211 */ /* 0x000fe200028f0c15 */
[----:B---3--:R-:W-:-:S05]  /*2d20*/  HADD2.F32 R5, -RZ, R92.H0_H0 ;  /* 0x2000005cff057230 */ /* 0x008fca0000004100 */
[----:B------:R-:W-:-:S04]  /*2d30*/  FMUL R5, R5, R74 ;  /* 0x0000004a05057220 */ /* 0x000fc80000400000 */
[----:B------:R-:W-:-:S05]  /*2d40*/  FFMA R5, R58, R23, R5 ;  /* 0x000000173a057223 */ /* 0x000fca0000000005 */
[----:B------:R-:W-:-:S05]  /*2d50*/  F2FP.F16.F32.PACK_AB R5, RZ, R5 ;  /* 0x00000005ff05723e */ /* 0x000fca00000000ff */
[----:B------:R0:W-:Y:S01]  /*2d60*/  @P2 STG.E.U16 desc[UR54][R12.64], R5 ;  /* 0x000000050c002986 */ /* 0x0001e2000c101536 */
[----:B------:R-:W-:Y:S05]  /*2d70*/  @!P3 BRA `(.L_x_37) ;  /* 0x000000000004b947 */ /* 0x000fea0003800000 */
[----:B------:R2:W5:Y:S02]  /*2d80*/  LDG.E.LTC128B.U16 R92, desc[UR54][R20.64+0x2] ;  /* 0x00000236145c7981 */ /* 0x000564000c1e1520 */
.L_x_37:
[----:B------:R-:W-:Y:S05]  /*2d90*/  BSYNC B1 ;  /* 0x0000000000017941 */ /* 0x000fea0003800000 */
.L_x_36:
[----:B0----5:R-:W-:Y:S01]  /*2da0*/  HADD2.F32 R5, -RZ, R92.H0_H0 ;  /* 0x2000005cff057230 */ /* 0x021fe20000004100 */
[----:B------:R-:W-:Y:S01]  /*2db0*/  ISETP.GT.AND P2, PT, R3, 0x8, P0 ;  /* 0x000000080300780c */ /* 0x000fe20000744270 */
[----:B------:R-:W-:Y:S03]  /*2dc0*/  BSSY B1, `(.L_x_38) ;  /* 0x0000007000017945 */ /* 0x000fe60003800000 */
[----:B------:R-:W-:-:S04]  /*2dd0*/  FMUL R56, R5, R74 ;  /* 0x0000004a05387220 */ /* 0x000fc80000400000 */
[----:B------:R-:W-:-:S05]  /*2de0*/  FFMA R56, R59, R23, R56 ;  /* 0x000000173b387223 */ /* 0x000fca0000000038 */
[----:B------:R-:W-:-:S05]  /*2df0*/  F2FP.F16.F32.PACK_AB R56, RZ, R56 ;  /* 0x00000038ff38723e */ /* 0x000fca00000000ff */
[----:B------:R0:W-:Y:S01]  /*2e00*/  @P3 STG.E.U16 desc[UR54][R12.64+0x2], R56 ;  /* 0x000002380c003986 */ /* 0x0001e2000c101536 */
[----:B------:R-:W-:Y:S05]  /*2e10*/  @!P2 BRA `(.L_x_39) ;  /* 0x000000000004a947 */ /* 0x000fea0003800000 */
[----:B------:R3:W5:Y:S02]  /*2e20*/  LDG.E.LTC128B.U16 R92, desc[UR54][R14.64+0x10] ;  /* 0x000010360e5c7981 */ /* 0x000764000c1e1520 */
.L_x_39:
[----:B------:R-:W-:Y:S05]  /*2e30*/  BSYNC B1 ;  /* 0x0000000000017941 */ /* 0x000fea0003800000 */
.L_x_38:
[----:B-----5:R-:W-:Y:S01]  /*2e40*/  HADD2.F32 R5, -RZ, R92.H0_H0 ;  /* 0x2000005cff057230 */ /* 0x020fe20000004100 */
        /* <DEDUP_REMOVED lines=8> */
.L_x_41:
[----:B------:R-:W-:Y:S05]  /*2ed0*/  BSYNC B1 ;  /* 0x0000000000017941 */ /* 0x000fea0003800000 */
.L_x_40:
[----:B----45:R-:W-:Y:S01]  /*2ee0*/  HADD2.F32 R5, -RZ, R92.H0_H0 ;  /* 0x2000005cff057230 */ /* 0x030fe20000004100 */
[----:B------:R-:W-:Y:S01]  /*2ef0*/  ISETP.GT.AND P2, PT, R3, 0x8, P1 ;  /* 0x000000080300780c */ /* 0x000fe20000f44270 */
[----:B------:R-:W-:Y:S03]  /*2f00*/  BSSY B1, `(.L_x_42) ;  /* 0x0000007000017945 */ /* 0x000fe60003800000 */
[----:B0-----:R-:W-:-:S04]  /*2f10*/  FMUL R56, R5, R74 ;  /* 0x0000004a05387220 */ /* 0x001fc80000400000 */
[----:B------:R-:W-:-:S05]  /*2f20*/  FFMA R56, R61, R23, R56 ;  /* 0x000000173d387223 */ /* 0x000fca0000000038 */
[----:B------:R-:W-:-:S05]  /*2f30*/  F2FP.F16.F32.PACK_AB R56, RZ, R56 ;  /* 0x00000038ff38723e */ /* 0x000fca00000000ff */
[----:B------:R0:W-:Y:S01]  /*2f40*/  @P3 STG.E.U16 desc[UR54][R8.64+0x12], R56 ;  /* 0x0000123808003986 */ /* 0x0001e2000c101536 */
[----:B------:R-:W-:Y:S05]  /*2f50*/  @!P2 BRA `(.L_x_43) ;  /* 0x000000000004a947 */ /* 0x000fea0003800000 */
[----:B------:R4:W5:Y:S02]  /*2f60*/  LDG.E.LTC128B.U16 R92, desc[UR54][R20.64+0x10] ;  /* 0x00001036145c7981 */ /* 0x000964000c1e1520 */
.L_x_43:
[----:B------:R-:W-:Y:S05]  /*2f70*/  BSYNC B1 ;  /* 0x0000000000017941 */ /* 0x000fea0003800000 */
.L_x_42:
        /* <DEDUP_REMOVED lines=9> */
.L_x_45:
[----:B------:R-:W-:Y:S05]  /*3010*/  BSYNC B1 ;  /* 0x0000000000017941 */ /* 0x000fea0003800000 */
.L_x_44:
        /* <DEDUP_REMOVED lines=9> */
.L_x_47:
[----:B------:R-:W-:Y:S05]  /*30b0*/  BSYNC B1 ;  /* 0x0000000000017941 */ /* 0x000fea0003800000 */
.L_x_46:
        /* <DEDUP_REMOVED lines=9> */
.L_x_49:
[----:B------:R-:W-:Y:S05]  /*3150*/  BSYNC B1 ;  /* 0x0000000000017941 */ /* 0x000fea0003800000 */
.L_x_48:
        /* <DEDUP_REMOVED lines=9> */
.L_x_51:
[----:B------:R-:W-:Y:S05]  /*31f0*/  BSYNC B1 ;  /* 0x0000000000017941 */ /* 0x000fea0003800000 */
.L_x_50:
        /* <DEDUP_REMOVED lines=9> */
.L_x_53:
[----:B------:R-:W-:Y:S05]  /*3290*/  BSYNC B1 ;  /* 0x0000000000017941 */ /* 0x000fea0003800000 */
.L_x_52:
        /* <DEDUP_REMOVED lines=9> */
.L_x_55:
[----:B------:R-:W-:Y:S05]  /*3330*/  BSYNC B1 ;  /* 0x0000000000017941 */ /* 0x000fea0003800000 */
.L_x_54:
        /* <DEDUP_REMOVED lines=9> */
.L_x_57:
[----:B------:R-:W-:Y:S05]  /*33d0*/  BSYNC B1 ;  /* 0x0000000000017941 */ /* 0x000fea0003800000 */
.L_x_56:
[----:B0----5:R-:W-:Y:S01]  /*33e0*/  HADD2.F32 R5, -RZ, R92.H0_H0 ;  /* 0x2000005cff057230 */ /* 0x021fe20000004100 */
[----:B------:R-:W-:Y:S01]  /*33f0*/  ISETP.GT.AND P2, PT, R3, 0x18, P1 ;  /* 0x000000180300780c */ /* 0x000fe20000f44270 */
[----:B------:R-:W-:Y:S03]  /*3400*/  BSSY B1, `(.L_x_58) ;  /* 0x0000007000017945 */ /* 0x000fe60003800000 */
[----:B-1-3--:R-:W-:-:S04]  /*3410*/  FMUL R14, R5, R74 ;  /* 0x0000004a050e7220 */ /* 0x00afc80000400000 */
[----:B------:R-:W-:-:S05]  /*3420*/  FFMA R14, R69, R23, R14 ;  /* 0x00000017450e7223 */ /* 0x000fca000000000e */
[----:B------:R-:W-:-:S05]  /*3430*/  F2FP.F16.F32.PACK_AB R14, RZ, R14 ;  /* 0x0000000eff0e723e */ /* 0x000fca00000000ff */
[----:B------:R0:W-:Y:S01]  /*3440*/  @P0 STG.E.U16 desc[UR54][R8.64+0x32], R14 ;  /* 0x0000320e08000986 */ /* 0x0001e2000c101536 */
[----:B------:R-:W-:Y:S05]  /*3450*/  @!P2 BRA `(.L_x_59) ;  /* 0x000000000004a947 */ /* 0x000fea0003800000 */
[----:B------:R1:W5:Y:S02]  /*3460*/  LDG.E.LTC128B.U16 R92, desc[UR54][R20.64+0x30] ;  /* 0x00003036145c7981 */ /* 0x000364000c1e1520 */
.L_x_59:
[----:B------:R-:W-:Y:S05]  /*3470*/  BSYNC B1 ;  /* 0x0000000000017941 */ /* 0x000fea0003800000 */
.L_x_58:
        /* <DEDUP_REMOVED lines=9> */
.L_x_61:
[----:B------:R-:W-:Y:S05]  /*3510*/  BSYNC B1 ;  /* 0x0000000000017941 */ /* 0x000fea0003800000 */
.L_x_60:
[----:B---3-5:R-:W-:Y:S01]  /*3520*/  HADD2.F32 R5, -RZ, R92.H0_H0 ;  /* 0x2000005cff057230 */ /* 0x028fe20000004100 */
[----:B------:R-:W-:Y:S01]  /*3530*/  ISETP.GT.AND P1, PT, R4, 0x80, PT ;  /* 0x000000800400780c */ /* 0x000fe20003f24270 */
[----:B------:R-:W-:Y:S01]  /*3540*/  BSSY B1, `(.L_x_62) ;  /* 0x000000a000017945 */ /* 0x000fe20003800000 */
[----:B------:R-:W-:Y:S02]  /*3550*/  IADD3 R56, P2, R6, UR40, RZ ;  /* 0x0000002806387c10 */ /* 0x000fe4000ff5e0ff */
[----:B0-----:R-:W-:Y:S01]  /*3560*/  FMUL R14, R5, R74 ;  /* 0x0000004a050e7220 */ /* 0x001fe20000400000 */
[----:B------:R-:W-:Y:S02]  /*3570*/  ISETP.GT.AND P3, PT, R3, RZ, P1 ;  /* 0x000000ff0300720c */ /* 0x000fe40000f64270 */
[----:B------:R-:W-:Y:S01]  /*3580*/  IADD3.X R57, R7, UR39, RZ, P2, !PT ;  /* 0x0000002707397c10 */ /* 0x000fe200097fe4ff */
[----:B------:R-:W-:-:S05]  /*3590*/  FFMA R14, R71, R23, R14 ;  /* 0x00000017470e7223 */ /* 0x000fca000000000e */
[----:B------:R-:W-:-:S05]  /*35a0*/  F2FP.F16.F32.PACK_AB R14, RZ, R14 ;  /* 0x0000000eff0e723e */ /* 0x000fca00000000ff */
[----:B------:R0:W-:Y:S01]  /*35b0*/  @P0 STG.E.U16 desc[UR54][R12.64+0x32], R14 ;  /* 0x0000320e0c000986 */ /* 0x0001e2000c101536 */
[----:B------:R-:W-:Y:S05]  /*35c0*/  @!P3 BRA `(.L_x_63) ;  /* 0x000000000004b947 */ /* 0x000fea0003800000 */
[----:B------:R3:W5:Y:S02]  /*35d0*/  LDG.E.LTC128B.U16 R92, desc[UR54][R56.64] ;  /* 0x00000036385c7981 */ /* 0x000764000c1e1520 */
.L_x_63:
[----:B------:R-:W-:Y:S05]  /*35e0*/  BSYNC B1 ;  /* 0x0000000000017941 */ /* 0x000fea0003800000 */
.L_x_62:
[----:B-----5:R-:W-:Y:S01]  /*35f0*/  HADD2.F32 R5, -RZ, R92.H0_H0 ;  /* 0x2000005cff057230 */ /* 0x020fe20000004100 */
[----:B0-----:R-:W-:Y:S01]  /*3600*/  IADD3 R14, P0, R8, R75, RZ ;  /* 0x0000004b080e7210 */ /* 0x001fe20007f1e0ff */
[----:B------:R-:W-:Y:S01]  /*3610*/  BSSY B1, `(.L_x_64) ;  /* 0x000000b000017945 */ /* 0x000fe20003800000 */
[----:B------:R-:W-:Y:S02]  /*3620*/  ISETP.GT.AND P2, PT, R3, 0x1, P1 ;  /* 0x000000010300780c */ /* 0x000fe40000f44270 */
[----:B------:R-:W-:Y:S01]  /*3630*/  FMUL R5, R5, R74 ;  /* 0x0000004a05057220 */ /* 0x000fe20000400000 */
[----:B------:R-:W-:-:S03]  /*3640*/  IMAD.X R15, R9, 0x1, R77, P0 ;  /* 0x00000001090f7824 */ /* 0x000fc600000e064d */
[----:B------:R-:W-:-:S05]  /*3650*/  FFMA R5, R40, R23, R5 ;  /* 0x0000001728057223 */ /* 0x000fca0000000005 */
[----:B------:R-:W-:-:S05]  /*3660*/  F2FP.F16.F32.PACK_AB R5, RZ, R5 ;  /* 0x00000005ff05723e */ /* 0x000fca00000000ff */
[----:B------:R0:W-:Y:S01]  /*3670*/  @P3 STG.E.U16 desc[UR54][R14.64], R5 ;  /* 0x000000050e003986 */ /* 0x0001e2000c101536 */
[----:B------:R-:W-:Y:S05]  /*3680*/  @!P2 BRA `(.L_x_65) ;  /* 0x00000000000ca947 */ /* 0x000fea0003800000 */
[----:B-12-4-:R-:W-:-:S04]  /*3690*/  IADD3 R20, P0, R6, UR41, RZ ;  /* 0x0000002906147c10 */ /* 0x016fc8000ff1e0ff */
[----:B------:R-:W-:-:S05]  /*36a0*/  IADD3.X R21, R7, UR39, RZ, P0, !PT ;  /* 0x0000002707157c10 */ /* 0x000fca00087fe4ff */
[----:B------:R1:W5:Y:S04]  /*36b0*/  LDG.E.LTC128B.U16 R92, desc[UR54][R20.64] ;  /* 0x00000036145c7981 */ /* 0x000368000c1e1520 */
.L_x_65:
[----:B------:R-:W-:Y:S05]  /*36c0*/  BSYNC B1 ;  /* 0x0000000000017941 */ /* 0x000fea0003800000 */
.L_x_64:
[----:B0----5:R-:W-:Y:S01]  /*36d0*/  HADD2.F32 R5, -RZ, R92.H0_H0 ;  /* 0x2000005cff057230 */ /* 0x021fe20000004100 */
[----:B------:R-:W-:Y:S01]  /*36e0*/  ISETP.GT.AND P0, PT, R4, 0x88, PT ;  /* 0x000000880400780c */ /* 0x000fe20003f04270 */
[----:B------:R-:W-:Y:S03]  /*36f0*/  BSSY B1, `(.L_x_66) ;  /* 0x000000c000017945 */ /* 0x000fe60003800000 */
[----:B-12-4-:R-:W-:Y:S01]  /*3700*/  FMUL R20, R5, R74 ;  /* 0x0000004a05147220 */ /* 0x016fe20000400000 */
[----:B------:R-:W-:-:S03]  /*3710*/  ISETP.GT.AND P3, PT, R3, RZ, P0 ;  /* 0x000000ff0300720c */ /* 0x000fc60000764270 */
[----:B------:R-:W-:Y:S01]  /*3720*/  FFMA R41, R41, R23, R20 ;  /* 0x0000001729297223 */ /* 0x000fe20000000014 */
[----:B------:R-:W-:-:S04]  /*3730*/  IADD3 R20, P4, R8, R84, RZ ;  /* 0x0000005408147210 */ /* 0x000fc80007f9e0ff */
[----:B------:R-:W-:Y:S01]  /*3740*/  F2FP.F16.F32.PACK_AB R41, RZ, R41 ;  /* 0x00000029ff29723e */ /* 0x000fe200000000ff */
[----:B------:R-:W-:Y:S01]  /*3750*/  IMAD.X R21, R9, 0x1, R77, P4 ;  /* 0x0000000109157824 */ /* 0x000fe200020e064d */
[----:B------:R-:W-:-:S04]  /*3760*/  IADD3 R58, P4, R10, UR40, RZ ;  /* 0x000000280a3a7c10 */ /* 0x000fc8000ff9e0ff */
[----:B------:R0:W-:Y:S01]  /*3770*/  @P2 STG.E.U16 desc[UR54][R20.64], R41 ;  /* 0x0000002914002986 */ /* 0x0001e2000c101536 */
[----:B------:R-:W-:Y:S01]  /*3780*/  IADD3.X R59, R11, UR39, RZ, P4, !PT ;  /* 0x000000270b3b7c10 */ /* 0x000fe2000a7fe4ff */
[----:B------:R-:W-:Y:S07]  /*3790*/  @!P3 BRA `(.L_x_67) ;  /* 0x000000000004b947 */ /* 0x000fee0003800000 */
[----:B------:R1:W5:Y:S02]  /*37a0*/  LDG.E.LTC128B.U16 R92, desc[UR54][R58.64] ;  /* 0x000000363a5c7981 */ /* 0x000364000c1e1520 */
.L_x_67:
[----:B------:R-:W-:Y:S05]  /*37b0*/  BSYNC B1 ;  /* 0x0000000000017941 */ /* 0x000fea0003800000 */
.L_x_66:
        /* <DEDUP_REMOVED lines=10> */
[----:B------:R-:W-:-:S04]  /*3860*/  IADD3 R40, P3, R10, UR41, RZ ;  /* 0x000000290a287c10 */ /* 0x000fc8000ff7e0ff */
[----:B------:R-:W-:-:S05]  /*3870*/  IADD3.X R41, R11, UR39, RZ, P3, !PT ;  /* 0x000000270b297c10 */ /* 0x000fca0009ffe4ff */
[----:B------:R2:W5:Y:S04]  /*3880*/  LDG.E.LTC128B.U16 R92, desc[UR54][R40.64] ;  /* 0x00000036285c7981 */ /* 0x000568000c1e1520 */
.L_x_69:
[----:B------:R-:W-:Y:S05]  /*3890*/  BSYNC B1 ;  /* 0x0000000000017941 */ /* 0x000fea0003800000 */
.L_x_68:
[----:B0----5:R-:W-:Y:S01]  /*38a0*/  HADD2.F32 R5, -RZ, R92.H0_H0 ;  /* 0x2000005cff057230 */ /* 0x021fe20000004100 */
[----:B------:R-:W-:Y:S01]  /*38b0*/  ISETP.GT.AND P3, PT, R3, 0x8, P1 ;  /* 0x000000080300780c */ /* 0x000fe20000f64270 */
[----:B------:R-:W-:Y:S03]  /*38c0*/  BSSY B1, `(.L_x_70) ;  /* 0x000000b000017945 */ /* 0x000fe60003800000 */
[----:B--2---:R-:W-:-:S04]  /*38d0*/  FMUL R40, R5, R74 ;  /* 0x0000004a05287220 */ /* 0x004fc80000400000 */
[----:B------:R-:W-:Y:S01]  /*38e0*/  FFMA R43, R43, R23, R40 ;  /* 0x000000172b2b7223 */ /* 0x000fe20000000028 */
[----:B------:R-:W-:-:S04]  /*38f0*/  IADD3 R40, P4, R12, R84, RZ ;  /* 0x000000540c287210 */ /* 0x000fc80007f9e0ff */
[----:B------:R-:W-:Y:S01]  /*3900*/  F2FP.F16.F32.PACK_AB R43, RZ, R43 ;  /* 0x0000002bff2b723e */ /* 0x000fe200000000ff */
[----:B------:R-:W-:-:S05]  /*3910*/  IMAD.X R41, R13, 0x1, R77, P4 ;  /* 0x000000010d297824 */ /* 0x000fca00020e064d */
[----:B------:R0:W-:Y:S01]  /*3920*/  @P2 STG.E.U16 desc[UR54][R40.64], R43 ;  /* 0x0000002b28002986 */ /* 0x0001e2000c101536 */
[----:B------:R-:W-:Y:S05]  /*3930*/  @!P3 BRA `(.L_x_71) ;  /* 0x00000000000cb947 */ /* 0x000fea0003800000 */
[----:B0-----:R-:W-:-:S04]  /*3940*/  IADD3 R40, P2, R6, UR42, RZ ;  /* 0x0000002a06287c10 */ /* 0x001fc8000ff5e0ff */
[----:B------:R-:W-:-:S05]  /*3950*/  IADD3.X R41, R7, UR39, RZ, P2, !PT ;  /* 0x0000002707297c10 */ /* 0x000fca00097fe4ff */
[----:B------:R2:W5:Y:S04]  /*3960*/  LDG.E.LTC128B.U16 R92, desc[UR54][R40.64] ;  /* 0x00000036285c7981 */ /* 0x000568000c1e1520 */
.L_x_71:
[----:B------:R-:W-:Y:S05]  /*3970*/  BSYNC B1 ;  /* 0x0000000000017941 */ /* 0x000fea0003800000 */
.L_x_70:
[----:B-----5:R-:W-:Y:S01]  /*3980*/  HADD2.F32 R5, -RZ, R92.H0_H0 ;  /* 0x2000005cff057230 */ /* 0x020fe20000004100 */
[----:B0-2---:R-:W-:Y:S01]  /*3990*/  IADD3 R40, P4, R8, R85, RZ ;  /* 0x0000005508287210 */ /* 0x005fe20007f9e0ff */
        /* <DEDUP_REMOVED lines=8> */
[----:B0-----:R-:W-:-:S04]  /*3a20*/  IADD3 R40, P3, R6, UR43, RZ ;  /* 0x0000002b06287c10 */ /* 0x001fc8000ff7e0ff */
[----:B------:R-:W-:-:S05]  /*3a30*/  IADD3.X R41, R7, UR39, RZ, P3, !PT ;  /* 0x0000002707297c10 */ /* 0x000fca0009ffe4ff */
[----:B------:R2:W5:Y:S04]  /*3a40*/  LDG.E.LTC128B.U16 R92, desc[UR54][R40.64] ;  /* 0x00000036285c7981 */ /* 0x000568000c1e1520 */
.L_x_73:
[----:B------:R-:W-:Y:S05]  /*3a50*/  BSYNC B1 ;  /* 0x0000000000017941 */ /* 0x000fea0003800000 */
.L_x_72:
        /* <DEDUP_REMOVED lines=13> */
.L_x_75:
[----:B------:R-:W-:Y:S05]  /*3b30*/  BSYNC B1 ;  /* 0x0000000000017941 */ /* 0x000fea0003800000 */
.L_x_74:
        /* <DEDUP_REMOVED lines=13> */
.L_x_77:
[----:B------:R-:W-:Y:S05]  /*3c10*/  BSYNC B1 ;  /* 0x0000000000017941 */ /* 0x000fea0003800000 */
.L_x_76:
        /* <DEDUP_REMOVED lines=13> */
.L_x_79:
[----:B------:R-:W-:Y:S05]  /*3cf0*/  BSYNC B1 ;  /* 0x0000000000017941 */ /* 0x000fea0003800000 */
.L_x_78:
        /* <DEDUP_REMOVED lines=13> */
.L_x_81:
[----:B------:R-:W-:Y:S05]  /*3dd0*/  BSYNC B1 ;  /* 0x0000000000017941 */ /* 0x000fea0003800000 */
.L_x_80:
        /* <DEDUP_REMOVED lines=13> */
.L_x_83:
[----:B------:R-:W-:Y:S05]  /*3eb0*/  BSYNC B1 ;  /* 0x0000000000017941 */ /* 0x000fea0003800000 */
.L_x_82:
        /* <DEDUP_REMOVED lines=13> */
.L_x_85:
[----:B------:R-:W-:Y:S05]  /*3f90*/  BSYNC B1 ;  /* 0x0000000000017941 */ /* 0x000fea0003800000 */
.L_x_84:
        /* <DEDUP_REMOVED lines=13> */
.L_x_87:
[----:B------:R-:W-:Y:S05]  /*4070*/  BSYNC B1 ;  /* 0x0000000000017941 */ /* 0x000fea0003800000 */
.L_x_86:
[----:B-----5:R-:W-:Y:S01]  /*4080*/  HADD2.F32 R5, -RZ, R92.H0_H0 ;  /* 0x2000005cff057230 */ /* 0x020fe20000004100 */
[----:B0-2---:R-:W-:Y:S01]  /*4090*/  IADD3 R40, P2, R8, R89, RZ ;  /* 0x0000005908287210 */ /* 0x005fe20007f5e0ff */
[----:B------:R-:W-:Y:S01]  /*40a0*/  BSSY B1, `(.L_x_88) ;  /* 0x000000b000017945 */ /* 0x000fe20003800000 */
[----:B------:R-:W-:Y:S02]  /*40b0*/  ISETP.GT.AND P1, PT, R3, 0x19, P1 ;  /* 0x000000190300780c */ /* 0x000fe40000f24270 */
[----:B------:R-:W-:Y:S01]  /*40c0*/  FMUL R5, R5, R74 ;  /* 0x0000004a05057220 */ /* 0x000fe20000400000 */
[----:B------:R-:W-:Y:S01]  /*40d0*/  IMAD.X R41, R9, 0x1, R77, P2 ;  /* 0x0000000109297824 */ /* 0x000fe200010e064d */
[----:B------:R-:W-:Y:S02]  /*40e0*/  IADD3 R6, P2, R6, UR47, RZ ;  /* 0x0000002f06067c10 */ /* 0x000fe4000ff5e0ff */
[----:B------:R-:W-:Y:S02]  /*40f0*/  FFMA R5, R52, R23, R5 ;  /* 0x0000001734057223 */ /* 0x000fe40000000005 */
[----:B------:R-:W-:-:S03]  /*4100*/  IADD3.X R7, R7, UR39, RZ, P2, !PT ;  /* 0x0000002707077c10 */ /* 0x000fc600097fe4ff */
[----:B------:R-:W-:-:S05]  /*4110*/  F2FP.F16.F32.PACK_AB R5, RZ, R5 ;  /* 0x00000005ff05723e */ /* 0x000fca00000000ff */
[----:B------:R0:W-:Y:S01]  /*4120*/  @P3 STG.E.U16 desc[UR54][R40.64], R5 ;  /* 0x0000000528003986 */ /* 0x0001e2000c101536 */
[----:B------:R-:W-:Y:S05]  /*4130*/  @!P1 BRA `(.L_x_89) ;  /* 0x0000000000049947 */ /* 0x000fea0003800000 */
[----:B------:R2:W5:Y:S02]  /*4140*/  LDG.E.LTC128B.U16 R92, desc[UR54][R6.64] ;  /* 0x00000036065c7981 */ /* 0x000564000c1e1520 */
.L_x_89:
[----:B------:R-:W-:Y:S05]  /*4150*/  BSYNC B1 ;  /* 0x0000000000017941 */ /* 0x000fea0003800000 */
.L_x_88:
        /* <DEDUP_REMOVED lines=13> */
.L_x_91:
[----:B------:R-:W-:Y:S05]  /*4230*/  BSYNC B1 ;  /* 0x0000000000017941 */ /* 0x000fea0003800000 */
.L_x_90:
        /* <DEDUP_REMOVED lines=13> */
.L_x_93:
[----:B------:R-:W-:Y:S05]  /*4310*/  BSYNC B1 ;  /* 0x0000000000017941 */ /* 0x000fea0003800000 */
.L_x_92:
[----:B0----5:R-:W-:Y:S01]  /*4320*/  HADD2.F32 R5, -RZ, R92.H0_H0 ;  /* 0x2000005cff057230 */ /* 0x021fe20000004100 */
[----:B------:R-:W-:Y:S01]  /*4330*/  ISETP.GT.AND P0, PT, R4, 0x100, PT ;  /* 0x000001000400780c */ /* 0x000fe20003f04270 */
[----:B------:R-:W-:Y:S03]  /*4340*/  BSSY B1, `(.L_x_94) ;  /* 0x000000c000017945 */ /* 0x000fe60003800000 */
[----:B------:R-:W-:Y:S01]  /*4350*/  FMUL R6, R5, R74 ;  /* 0x0000004a05067220 */ /* 0x000fe20000400000 */
[----:B------:R-:W-:-:S03]  /*4360*/  ISETP.GT.AND P2, PT, R3, RZ, P0 ;  /* 0x000000ff0300720c */ /* 0x000fc60000744270 */
        /* <DEDUP_REMOVED lines=9> */
.L_x_95:
[----:B------:R-:W-:Y:S05]  /*4400*/  BSYNC B1 ;  /* 0x0000000000017941 */ /* 0x000fea0003800000 */
.L_x_94:
[----:B-----5:R-:W-:Y:S01]  /*4410*/  HADD2.F32 R5, -RZ, R92.H0_H0 ;  /* 0x2000005cff057230 */ /* 0x020fe20000004100 */
[----:B0---4-:R-:W-:Y:S01]  /*4420*/  IADD3 R6, P1, R14, R75, RZ ;  /* 0x0000004b0e067210 */ /* 0x011fe20007f3e0ff */
        /* <DEDUP_REMOVED lines=11> */
.L_x_97:
[----:B------:R-:W-:Y:S05]  /*44e0*/  BSYNC B1 ;  /* 0x0000000000017941 */ /* 0x000fea0003800000 */
.L_x_96:
[----:B0----5:R-:W-:Y:S01]  /*44f0*/  HADD2.F32 R5, -RZ, R92.H0_H0 ;  /* 0x2000005cff057230 */ /* 0x021fe20000004100 */
[----:B------:R-:W-:Y:S01]  /*4500*/  ISETP.GT.AND P1, PT, R4, 0x108, PT ;  /* 0x000001080400780c */ /* 0x000fe20003f24270 */
[----:B------:R-:W-:Y:S01]  /*4510*/  BSSY B1, `(.L_x_98) ;  /* 0x000000c000017945 */ /* 0x000fe20003800000 */
[----:B------:R-:W-:Y:S02]  /*4520*/  IADD3 R4, P4, R14, R84, RZ ;  /* 0x000000540e047210 */ /* 0x000fe40007f9e0ff */
[----:B----4-:R-:W-:Y:S01]  /*4530*/  FMUL R6, R5, R74 ;  /* 0x0000004a05067220 */ /* 0x010fe20000400000 */
[----:B------:R-:W-:Y:S02]  /*4540*/  ISETP.GT.AND P2, PT, R3, RZ, P1 ;  /* 0x000000ff0300720c */ /* 0x000fe40000f44270 */
[----:B------:R-:W-:Y:S02]  /*4550*/  IMAD.X R5, R15, 0x1, R77, P4 ;  /* 0x000000010f057824 */ /* 0x000fe400020e064d */
[----:B------:R-:W-:-:S05]  /*4560*/  FFMA R6, R25, R23, R6 ;  /* 0x0000001719067223 */ /* 0x000fca0000000006 */
[----:B------:R-:W-:-:S05]  /*4570*/  F2FP.F16.F32.PACK_AB R6, RZ, R6 ;  /* 0x00000006ff06723e */ /* 0x000fca00000000ff */
[----:B------:R0:W-:Y:S01]  /*4580*/  @P3 STG.E.U16 desc[UR54][R4.64], R6 ;  /* 0x0000000604003986 */ /* 0x0001e2000c101536 */
[----:B------:R-:W-:Y:S05]  /*4590*/  @!P2 BRA `(.L_x_99) ;  /* 0x00000000000ca947 */ /* 0x000fea0003800000 */
[----:B0-----:R-:W-:-:S04]  /*45a0*/  IADD3 R4, P3, R58, UR40, RZ ;  /* 0x000000283a047c10 */ /* 0x001fc8000ff7e0ff */
[----:B------:R-:W-:-:S05]  /*45b0*/  IADD3.X R5, R59, UR39, RZ, P3, !PT ;  /* 0x000000273b057c10 */ /* 0x000fca0009ffe4ff */
[----:B------:R4:W5:Y:S04]  /*45c0*/  LDG.E.LTC128B.U16 R92, desc[UR54][R4.64] ;  /* 0x00000036045c7981 */ /* 0x000968000c1e1520 */
.L_x_99:
[----:B------:R-:W-:Y:S05]  /*45d0*/  BSYNC B1 ;  /* 0x0000000000017941 */ /* 0x000fea0003800000 */
.L_x_98:
[----:B0---45:R-:W-:Y:S01]  /*45e0*/  HADD2.F32 R5, -RZ, R92.H0_H0 ;  /* 0x2000005cff057230 */ /* 0x031fe20000004100 */
[----:B------:R-:W-:Y:S01]  /*45f0*/  IADD3 R4, P4, R20, R75, RZ ;  /* 0x0000004b14047210 */ /* 0x000fe20007f9e0ff */
[----:B------:R-:W-:Y:S01]  /*4600*/  BSSY B1, `(.L_x_100) ;  /* 0x000000b000017945 */ /* 0x000fe20003800000 */
[----:B------:R-:W-:Y:S02]  /*4610*/  ISETP.GT.AND P3, PT, R3, 0x1, P1 ;  /* 0x000000010300780c */ /* 0x000fe40000f64270 */
[----:B------:R-:W-:-:S04]  /*4620*/  FMUL R5, R5, R74 ;  /* 0x0000004a05057220 */ /* 0x000fc80000400000 */
[----:B------:R-:W-:-:S05]  /*4630*/  FFMA R5, R26, R23, R5 ;  /* 0x000000171a057223 */ /* 0x000fca0000000005 */
[----:B------:R-:W-:Y:S01]  /*4640*/  F2FP.F16.F32.PACK_AB R6, RZ, R5 ;  /* 0x00000005ff06723e */ /* 0x000fe200000000ff */
[----:B------:R-:W-:-:S05]  /*4650*/  IMAD.X R5, R21, 0x1, R77, P4 ;  /* 0x0000000115057824 */ /* 0x000fca00020e064d */
[----:B------:R0:W-:Y:S01]  /*4660*/  @P2 STG.E.U16 desc[UR54][R4.64], R6 ;  /* 0x0000000604002986 */ /* 0x0001e2000c101536 */
[----:B------:R-:W-:Y:S05]  /*4670*/  @!P3 BRA `(.L_x_101) ;  /* 0x00000000000cb947 */ /* 0x000fea0003800000 */
[----:B0-----:R-:W-:-:S04]  /*4680*/  IADD3 R4, P2, R58, UR41, RZ ;  /* 0x000000293a047c10 */ /* 0x001fc8000ff5e0ff */
[----:B------:R-:W-:-:S05]  /*4690*/  IADD3.X R5, R59, UR39, RZ, P2, !PT ;  /* 0x000000273b057c10 */ /* 0x000fca00097fe4ff */
[----:B------:R4:W5:Y:S04]  /*46a0*/  LDG.E.LTC128B.U16 R92, desc[UR54][R4.64] ;  /* 0x00000036045c7981 */ /* 0x000968000c1e1520 */
.L_x_101:
[----:B------:R-:W-:Y:S05]  /*46b0*/  BSYNC B1 ;  /* 0x0000000000017941 */ /* 0x000fea0003800000 */
.L_x_100:
[----:B0---45:R-:W-:Y:S01]  /*46c0*/  HADD2.F32 R5, -RZ, R92.H0_H0 ;  /* 0x2000005cff057230 */ /* 0x031fe20000004100 */
[----:B------:R-:W-:Y:S01]  /*46d0*/  ISETP.GT.AND P2, PT, R3, 0x8, P0 ;  /* 0x000000080300780c */ /* 0x000fe20000744270 */
[----:B------:R-:W-:Y:S03]  /*46e0*/  BSSY B1, `(.L_x_102) ;  /* 0x000000b000017945 */ /* 0x000fe60003800000 */
[----:B------:R-:W-:-:S04]  /*46f0*/  FMUL R4, R5, R74 ;  /* 0x0000004a05047220 */ /* 0x000fc80000400000 */
        /* <DEDUP_REMOVED lines=9> */
.L_x_103:
[----:B------:R-:W-:Y:S05]  /*4790*/  BSYNC B1 ;  /* 0x0000000000017941 */ /* 0x000fea0003800000 */
.L_x_102:
        /* <DEDUP_REMOVED lines=13> */
.L_x_105:
[----:B------:R-:W-:Y:S05]  /*4870*/  BSYNC B1 ;  /* 0x0000000000017941 */ /* 0x000fea0003800000 */
.L_x_104:
        /* <DEDUP_REMOVED lines=13> */
.L_x_107:
[----:B------:R-:W-:Y:S05]  /*4950*/  BSYNC B1 ;  /* 0x0000000000017941 */ /* 0x000fea0003800000 */
.L_x_106:
        /* <DEDUP_REMOVED lines=13> */
.L_x_109:
[----:B------:R-:W-:Y:S05]  /*4a30*/  BSYNC B1 ;  /* 0x0000000000017941 */ /* 0x000fea0003800000 */
.L_x_108:
        /* <DEDUP_REMOVED lines=13> */
.L_x_111:
[----:B------:R-:W-:Y:S05]  /*4b10*/  BSYNC B1 ;  /* 0x0000000000017941 */ /* 0x000fea0003800000 */
.L_x_110:
        /* <DEDUP_REMOVED lines=13> */
.L_x_113:
[----:B------:R-:W-:Y:S05]  /*4bf0*/  BSYNC B1 ;  /* 0x0000000000017941 */ /* 0x000fea0003800000 */
.L_x_112:
        /* <DEDUP_REMOVED lines=13> */
.L_x_115:
[----:B------:R-:W-:Y:S05]  /*4cd0*/  BSYNC B1 ;  /* 0x0000000000017941 */ /* 0x000fea0003800000 */
.L_x_114:
        /* <DEDUP_REMOVED lines=13> */
.L_x_117:
[----:B------:R-:W-:Y:S05]  /*4db0*/  BSYNC B1 ;  /* 0x0000000000017941 */ /* 0x000fea0003800000 */
.L_x_116:
        /* <DEDUP_REMOVED lines=13> */
.L_x_119:
[----:B------:R-:W-:Y:S05]  /*4e90*/  BSYNC B1 ;  /* 0x0000000000017941 */ /* 0x000fea0003800000 */
.L_x_118:
[----:B0---45:R-:W-:Y:S01]  /*4ea0*/  HADD2.F32 R5, -RZ, R92.H0_H0 ;  /* 0x2000005cff057230 */ /* 0x031fe20000004100 */
[----:B------:R-:W-:Y:S01]  /*4eb0*/  IADD3 R4, P3, R14, R89, RZ ;  /* 0x000000590e047210 */ /* 0x000fe20007f7e0ff */
[----:B------:R-:W-:Y:S01]  /*4ec0*/  BSSY B1, `(.L_x_120) ;  /* 0x000000c000017945 */ /* 0x000fe20003800000 */
[----:B------:R-:W-:Y:S02]  /*4ed0*/  ISETP.GT.AND P0, PT, R3, 0x19, P0 ;  /* 0x000000190300780c */ /* 0x000fe40000704270 */
[----:B------:R-:W-:-:S04]  /*4ee0*/  FMUL R5, R5, R74 ;  /* 0x0000004a05057220 */ /* 0x000fc80000400000 */
[----:B------:R-:W-:-:S05]  /*4ef0*/  FFMA R5, R36, R23, R5 ;  /* 0x0000001724057223 */ /* 0x000fca0000000005 */
[----:B------:R-:W-:Y:S01]  /*4f00*/  F2FP.F16.F32.PACK_AB R7, RZ, R5 ;  /* 0x00000005ff07723e */ /* 0x000fe200000000ff */
[----:B------:R-:W-:Y:S01]  /*4f10*/  IMAD.X R5, R15, 0x1, R77, P3 ;  /* 0x000000010f057824 */ /* 0x000fe200018e064d */
[----:B------:R-:W-:Y:S02]  /*4f20*/  IADD3 R6, P3, R56, UR47, RZ ;  /* 0x0000002f38067c10 */ /* 0x000fe4000ff7e0ff */
[----:B--2---:R-:W-:Y:S02]  /*4f30*/  PRMT R8, R7, 0x7610, R8 ;  /* 0x0000761007087816 */ /* 0x004fe40000000008 */
[----:B------:R-:W-:-:S03]  /*4f40*/  IADD3.X R7, R57, UR39, RZ, P3, !PT ;  /* 0x0000002739077c10 */ /* 0x000fc60009ffe4ff */
[----:B------:R0:W-:Y:S01]  /*4f50*/  @P2 STG.E.U16 desc[UR54][R4.64], R8 ;  /* 0x0000000804002986 */ /* 0x0001e2000c101536 */
[----:B------:R-:W-:Y:S05]  /*4f60*/  @!P0 BRA `(.L_x_121) ;  /* 0x0000000000048947 */ /* 0x000fea0003800000 */
[----:B------:R2:W5:Y:S02]  /*4f70*/  LDG.E.LTC128B.U16 R92, desc[UR54][R6.64] ;  /* 0x00000036065c7981 */ /* 0x000564000c1e1520 */
.L_x_121:
[----:B------:R-:W-:Y:S05]  /*4f80*/  BSYNC B1 ;  /* 0x0000000000017941 */ /* 0x000fea0003800000 */
.L_x_120:
[----:B0----5:R-:W-:Y:S01]  /*4f90*/  HADD2.F32 R5, -RZ, R92.H0_H0 ;  /* 0x2000005cff057230 */ /* 0x021fe20000004100 */
        /* <DEDUP_REMOVED lines=12> */
.L_x_123:
[----:B------:R-:W-:Y:S05]  /*5060*/  BSYNC B1 ;  /* 0x0000000000017941 */ /* 0x000fea0003800000 */
.L_x_122:
[----:B0---45:R-:W-:Y:S01]  /*5070*/  HADD2.F32 R5, -RZ, R92.H0_H0 ;  /* 0x2000005cff057230 */ /* 0x031fe20000004100 */
[----:B------:R-:W-:Y:S01]  /*5080*/  ISETP.GT.AND P1, PT, R3, 0x19, P1 ;  /* 0x000000190300780c */ /* 0x000fe20000f24270 */
[----:B------:R-:W-:Y:S01]  /*5090*/  BSSY B1, `(.L_x_124) ;  /* 0x000000c000017945 */ /* 0x000fe20003800000 */
[----:B------:R-:W-:Y:S02]  /*50a0*/  IADD3 R4, P0, R20, R89, RZ ;  /* 0x0000005914047210 */ /* 0x000fe40007f1e0ff */
[----:B------:R-:W-:-:S04]  /*50b0*/  FMUL R5, R5, R74 ;  /* 0x0000004a05057220 */ /* 0x000fc80000400000 */
[----:B------:R-:W-:-:S05]  /*50c0*/  FFMA R5, R38, R23, R5 ;  /* 0x0000001726057223 */ /* 0x000fca0000000005 */
[----:B--2---:R-:W-:Y:S01]  /*50d0*/  F2FP.F16.F32.PACK_AB R6, RZ, R5 ;  /* 0x00000005ff06723e */ /* 0x004fe200000000ff */
[----:B------:R-:W-:-:S03]  /*50e0*/  IMAD.X R5, R21, 0x1, R77, P0 ;  /* 0x0000000115057824 */ /* 0x000fc600000e064d */
[----:B------:R-:W-:Y:S02]  /*50f0*/  PRMT R7, R6, 0x7610, R7 ;  /* 0x0000761006077816 */ /* 0x000fe40000000007 */
[----:B------:R-:W-:-:S03]  /*5100*/  IADD3 R6, P0, R58, UR47, RZ ;  /* 0x0000002f3a067c10 */ /* 0x000fc6000ff1e0ff */
[----:B------:R0:W-:Y:S02]  /*5110*/  @P3 STG.E.U16 desc[UR54][R4.64], R7 ;  /* 0x0000000704003986 */ /* 0x0001e4000c101536 */
[----:B0-----:R-:W-:Y:S01]  /*5120*/  IADD3.X R7, R59, UR39, RZ, P0, !PT ;  /* 0x000000273b077c10 */ /* 0x001fe200087fe4ff */
[----:B------:R-:W-:Y:S07]  /*5130*/  @!P1 BRA `(.L_x_125) ;  /* 0x0000000000049947 */ /* 0x000fee0003800000 */
[----:B------:R0:W5:Y:S02]  /*5140*/  LDG.E.LTC128B.U16 R92, desc[UR54][R6.64] ;  /* 0x00000036065c7981 */ /* 0x000164000c1e1520 */
.L_x_125:
[----:B------:R-:W-:Y:S05]  /*5150*/  BSYNC B1 ;  /* 0x0000000000017941 */ /* 0x000fea0003800000 */
.L_x_124:
[----:B------:R-:W-:Y:S05]  /*5160*/  @!P1 BRA `(.L_x_126) ;  /* 0x0000001000449947 */ /* 0x000fea0003800000 */
[----:B-----5:R-:W-:-:S05]  /*5170*/  HADD2.F32 R3, -RZ, R92.H0_H0 ;  /* 0x2000005cff037230 */ /* 0x020fca0000004100 */
[----:B------:R-:W-:-:S04]  /*5180*/  FMUL R4, R3, R74 ;  /* 0x0000004a03047220 */ /* 0x000fc80000400000 */
[----:B------:R-:W-:Y:S01]  /*5190*/  FFMA R39, R39, R23, R4 ;  /* 0x0000001727277223 */ /* 0x000fe20000000004 */
[----:B------:R-:W-:-:S04]  /*51a0*/  IADD3 R4, P0, R20, R90, RZ ;  /* 0x0000005a14047210 */ /* 0x000fc80007f1e0ff */
[----:B------:R-:W-:Y:S01]  /*51b0*/  F2FP.F16.F32.PACK_AB R39, RZ, R39 ;  /* 0x00000027ff27723e */ /* 0x000fe200000000ff */
[----:B------:R-:W-:-:S05]  /*51c0*/  IMAD.X R5, R21, 0x1, R77, P0 ;  /* 0x0000000115057824 */ /* 0x000fca00000e064d */
[----:B------:R2:W-:Y:S01]  /*51d0*/  STG.E.U16 desc[UR54][R4.64], R39 ;  /* 0x0000002704007986 */ /* 0x0005e2000c101536 */
[----:B------:R-:W-:Y:S05]  /*51e0*/  BRA `(.L_x_126) ;  /* 0x0000001000247947 */ /* 0x000fea0003800000 */
.L_x_33:
[----:B------:R-:W-:Y:S01]  /*51f0*/  ISETP.GT.AND P3, PT, R3, 0x1, P0 ;  /* 0x000000010300780c */ /* 0x000fe20000764270 */
[----:B------:R-:W-:Y:S01]  /*5200*/  ULDC.64 UR4, c[0x0][0x5c0] ;  /* 0x0001700000047ab9 */ /* 0x000fe20000000a00 */
[-C--:B------:R-:W-:Y:S01]  /*5210*/  FMUL R56, R56, R23.reuse ;  /* 0x0000001738387220 */ /* 0x080fe20000400000 */
[-C--:B------:R-:W-:Y:S01]  /*5220*/  FMUL R57, R57, R23.reuse ;  /* 0x0000001739397220 */ /* 0x080fe20000400000 */
[----:B------:R-:W-:Y:S01]  /*5230*/  LEA R6, P1, R98, UR4, 0x1 ;  /* 0x0000000462067c11 */ /* 0x000fe2000f8208ff */
[-C--:B------:R-:W-:Y:S01]  /*5240*/  FMUL R58, R58, R23.reuse ;  /* 0x000000173a3a7220 */ /* 0x080fe20000400000 */
[----:B------:R-:W-:Y:S01]  /*5250*/  ISETP.GT.AND P4, PT, R3, 0x8, P0 ;  /* 0x000000080300780c */ /* 0x000fe20000784270 */
[-C--:B------:R-:W-:Y:S01]  /*5260*/  FMUL R59, R59, R23.reuse ;  /* 0x000000173b3b7220 */ /* 0x080fe20000400000 */
[----:B------:R-:W-:Y:S01]  /*5270*/  F2FP.F16.F32.PACK_AB R56, RZ, R56 ;  /* 0x00000038ff38723e */ /* 0x000fe200000000ff */
[-C--:B------:R-:W-:Y:S01]  /*5280*/  FMUL R60, R60, R23.reuse ;  /* 0x000000173c3c7220 */ /* 0x080fe20000400000 */
[----:B------:R-:W-:Y:S01]  /*5290*/  LEA.HI.X R7, R98, UR5, R95, 0x1, P1 ;  /* 0x0000000562077c11 */ /* 0x000fe200088f0c5f */
[----:B------:R-:W-:Y:S01]  /*52a0*/  FMUL R61, R61, R23 ;  /* 0x000000173d3d7220 */ /* 0x000fe20000400000 */
[----:B------:R-:W-:Y:S01]  /*52b0*/  F2FP.F16.F32.PACK_AB R57, RZ, R57 ;  /* 0x00000039ff39723e */ /* 0x000fe200000000ff */
[-C--:B------:R-:W-:Y:S01]  /*52c0*/  FMUL R62, R62, R23.reuse ;  /* 0x000000173e3e7220 */ /* 0x080fe20000400000 */
[----:B------:R-:W-:Y:S01]  /*52d0*/  ISETP.GT.AND P1, PT, R4, 0x8, PT ;  /* 0x000000080400780c */ /* 0x000fe20003f24270 */
[----:B------:R-:W-:Y:S01]  /*52e0*/  @P2 STG.E.U16 desc[UR54][R6.64], R56 ;  /* 0x0000003806002986 */ /* 0x000fe2000c101536 */
[----:B------:R-:W-:Y:S01]  /*52f0*/  F2FP.F16.F32.PACK_AB R58, RZ, R58 ;  /* 0x0000003aff3a723e */ /* 0x000fe200000000ff */
[-C--:B------:R-:W-:Y:S01]  /*5300*/  FMUL R63, R63, R23.reuse ;  /* 0x000000173f3f7220 */ /* 0x080fe20000400000 */
[C---:B------:R-:W-:Y:S01]  /*5310*/  ISETP.GT.AND P2, PT, R3.reuse, RZ, P1 ;  /* 0x000000ff0300720c */ /* 0x040fe20000f44270 */
[----:B------:R-:W-:Y:S01]  /*5320*/  @P3 STG.E.U16 desc[UR54][R6.64+0x2], R57 ;  /* 0x0000023906003986 */ /* 0x000fe2000c101536 */
[----:B------:R-:W-:Y:S01]  /*5330*/  LEA R8, P3, R76, R6, 0x1 ;  /* 0x000000064c087211 */ /* 0x000fe200078608ff */
[-C--:B------:R-:W-:Y:S01]  /*5340*/  FMUL R64, R64, R23.reuse ;  /* 0x0000001740407220 */ /* 0x080fe20000400000 */
[----:B------:R-:W-:Y:S01]  /*5350*/  ISETP.GT.AND P5, PT, R3, 0x1, P1 ;  /* 0x000000010300780c */ /* 0x000fe20000fa4270 */
[----:B------:R-:W-:Y:S01]  /*5360*/  FMUL R65, R65, R23 ;  /* 0x0000001741417220 */ /* 0x000fe20000400000 */
[----:B------:R-:W-:Y:S01]  /*5370*/  LEA.HI.X R9, R76, R7, R79, 0x1, P3 ;  /* 0x000000074c097211 */ /* 0x000fe200018f0c4f */
[-C--:B------:R-:W-:Y:S01]  /*5380*/  FMUL R66, R66, R23.reuse ;  /* 0x0000001742427220 */ /* 0x080fe20000400000 */
[----:B------:R-:W-:Y:S01]  /*5390*/  ISETP.GT.AND P3, PT, R3, 0x9, P0 ;  /* 0x000000090300780c */ /* 0x000fe20000764270 */
[----:B------:R-:W-:Y:S01]  /*53a0*/  FMUL R67, R67, R23 ;  /* 0x0000001743437220 */ /* 0x000fe20000400000 */
[----:B------:R-:W-:Y:S01]  /*53b0*/  F2FP.F16.F32.PACK_AB R59, RZ, R59 ;  /* 0x0000003bff3b723e */ /* 0x000fe200000000ff */
[----:B------:R-:W-:Y:S01]  /*53c0*/  FMUL R68, R68, R23 ;  /* 0x0000001744447220 */ /* 0x000fe20000400000 */
[----:B------:R-:W-:Y:S01]  /*53d0*/  F2FP.F16.F32.PACK_AB R60, RZ, R60 ;  /* 0x0000003cff3c723e */ /* 0x000fe200000000ff */
[----:B------:R-:W-:Y:S01]  /*53e0*/  @P2 STG.E.U16 desc[UR54][R8.64], R58 ;  /* 0x0000003a08002986 */ /* 0x000fe2000c101536 */
[----:B------:R-:W-:Y:S01]  /*53f0*/  F2FP.F16.F32.PACK_AB R61, RZ, R61 ;  /* 0x0000003dff3d723e */ /* 0x000fe200000000ff */
[-C--:B------:R-:W-:Y:S01]  /*5400*/  FMUL R69, R69, R23.reuse ;  /* 0x0000001745457220 */ /* 0x080fe20000400000 */
[C---:B------:R-:W-:Y:S01]  /*5410*/  ISETP.GT.AND P2, PT, R3.reuse, 0x8, P1 ;  /* 0x000000080300780c */ /* 0x040fe20000f44270 */
[----:B------:R-:W-:Y:S01]  /*5420*/  @P5 STG.E.U16 desc[UR54][R8.64+0x2], R59 ;  /* 0x0000023b08005986 */ /* 0x000fe2000c101536 */
[C---:B------:R-:W-:Y:S01]  /*5430*/  ISETP.GT.AND P5, PT, R3.reuse, 0x9, P1 ;  /* 0x000000090300780c */ /* 0x040fe20000fa4270 */
[-C--:B------:R-:W-:Y:S01]  /*5440*/  FMUL R70, R70, R23.reuse ;  /* 0x0000001746467220 */ /* 0x080fe20000400000 */
[----:B------:R-:W-:Y:S01]  /*5450*/  F2FP.F16.F32.PACK_AB R62, RZ, R62 ;  /* 0x0000003eff3e723e */ /* 0x000fe200000000ff */
[----:B------:R-:W-:Y:S01]  /*5460*/  @P4 STG.E.U16 desc[UR54][R6.64+0x10], R60 ;  /* 0x0000103c06004986 */ /* 0x000fe2000c101536 */
[----:B------:R-:W-:Y:S01]  /*5470*/  ISETP.GT.AND P4, PT, R3, 0x10, P0 ;  /* 0x000000100300780c */ /* 0x000fe20000784270 */
[----:B------:R-:W-:Y:S01]  /*5480*/  FMUL R71, R71, R23 ;  /* 0x0000001747477220 */ /* 0x000fe20000400000 */
[----:B------:R-:W-:Y:S01]  /*5490*/  F2FP.F16.F32.PACK_AB R63, RZ, R63 ;  /* 0x0000003fff3f723e */ /* 0x000fe200000000ff */
[----:B------:R-:W-:Y:S01]  /*54a0*/  @P3 STG.E.U16 desc[UR54][R6.64+0x12], R61 ;  /* 0x0000123d06003986 */ /* 0x000fe2000c101536 */
[----:B------:R-:W-:Y:S01]  /*54b0*/  ISETP.GT.AND P3, PT, R3, 0x11, P0 ;  /* 0x000000110300780c */ /* 0x000fe20000764270 */
[----:B------:R-:W-:Y:S01]  /*54c0*/  FMUL R40, R40, R23 ;  /* 0x0000001728287220 */ /* 0x000fe20000400000 */
[----:B------:R-:W-:Y:S01]  /*54d0*/  F2FP.F16.F32.PACK_AB R64, RZ, R64 ;  /* 0x00000040ff40723e */ /* 0x000fe200000000ff */
[----:B------:R-:W-:Y:S01]  /*54e0*/  @P2 STG.E.U16 desc[UR54][R8.64+0x10], R62 ;  /* 0x0000103e08002986 */ /* 0x000fe2000c101536 */
[----:B------:R-:W-:Y:S01]  /*54f0*/  F2FP.F16.F32.PACK_AB R65, RZ, R65 ;  /* 0x00000041ff41723e */ /* 0x000fe200000000ff */
[-C--:B------:R-:W-:Y:S01]  /*5500*/  FMUL R41, R41, R23.reuse ;  /* 0x0000001729297220 */ /* 0x080fe20000400000 */
[C---:B------:R-:W-:Y:S01]  /*5510*/  ISETP.GT.AND P2, PT, R3.reuse, 0x10, P1 ;  /* 0x000000100300780c */ /* 0x040fe20000f44270 */
[----:B------:R-:W-:Y:S01]  /*5520*/  @P5 STG.E.U16 desc[UR54][R8.64+0x12], R63 ;  /* 0x0000123f08005986 */ /* 0x000fe2000c101536 */
[----:B------:R-:W-:Y:S01]  /*5530*/  F2FP.F16.F32.PACK_AB R66, RZ, R66 ;  /* 0x00000042ff42723e */ /* 0x000fe200000000ff */
[----:B------:R-:W-:Y:S01]  /*5540*/  FMUL R42, R42, R23 ;  /* 0x000000172a2a7220 */ /* 0x000fe20000400000 */
[----:B------:R-:W-:Y:S01]  /*5550*/  F2FP.F16.F32.PACK_AB R67, RZ, R67 ;  /* 0x00000043ff43723e */ /* 0x000fe200000000ff */
[----:B------:R-:W-:Y:S01]  /*5560*/  @P4 STG.E.U16 desc[UR54][R6.64+0x20], R64 ;  /* 0x0000204006004986 */ /* 0x000fe2000c101536 */
[----:B------:R-:W-:Y:S01]  /*5570*/  ISETP.GT.AND P4, PT, R3, 0x11, P1 ;  /* 0x000000110300780c */ /* 0x000fe20000f84270 */
[-C--:B------:R-:W-:Y:S01]  /*5580*/  FMUL R43, R43, R23.reuse ;  /* 0x000000172b2b7220 */ /* 0x080fe20000400000 */
[----:B------:R-:W-:Y:S01]  /*5590*/  F2FP.F16.F32.PACK_AB R68, RZ, R68 ;  /* 0x00000044ff44723e */ /* 0x000fe200000000ff */
[----:B------:R-:W-:Y:S01]  /*55a0*/  @P3 STG.E.U16 desc[UR54][R6.64+0x22], R65 ;  /* 0x0000224106003986 */ /* 0x000fe2000c101536 */
[C---:B------:R-:W-:Y:S01]  /*55b0*/  ISETP.GT.AND P3, PT, R3.reuse, 0x18, P0 ;  /* 0x000000180300780c */ /* 0x040fe20000764270 */
[----:B------:R-:W-:Y:S01]  /*55c0*/  FMUL R44, R44, R23 ;  /* 0x000000172c2c7220 */ /* 0x000fe20000400000 */
[----:B------:R-:W-:Y:S01]  /*55d0*/  ISETP.GT.AND P0, PT, R3, 0x19, P0 ;  /* 0x000000190300780c */ /* 0x000fe20000704270 */
[----:B------:R-:W-:Y:S01]  /*55e0*/  @P2 STG.E.U16 desc[UR54][R8.64+0x20], R66 ;  /* 0x0000204208002986 */ /* 0x000fe2000c101536 */
[----:B------:R-:W-:Y:S01]  /*55f0*/  F2FP.F16.F32.PACK_AB R69, RZ, R69 ;  /* 0x00000045ff45723e */ /* 0x000fe200000000ff */
[-C--:B------:R-:W-:Y:S01]  /*5600*/  FMUL R45, R45, R23.reuse ;  /* 0x000000172d2d7220 */ /* 0x080fe20000400000 */
[----:B------:R-:W-:Y:S01]  /*5610*/  ISETP.GT.AND P2, PT, R4, 0x80, PT ;  /* 0x000000800400780c */ /* 0x000fe20003f44270 */
[-C--:B------:R-:W-:Y:S01]  /*5620*/  FMUL R46, R46, R23.reuse ;  /* 0x000000172e2e7220 */ /* 0x080fe20000400000 */
[----:B------:R-:W-:Y:S01]  /*5630*/  F2FP.F16.F32.PACK_AB R70, RZ, R70 ;  /* 0x00000046ff46723e */ /* 0x000fe200000000ff */
[----:B------:R-:W-:Y:S01]  /*5640*/  @P4 STG.E.U16 desc[UR54][R8.64+0x22], R67 ;  /* 0x0000224308004986 */ /* 0x000fe2000c101536 */
[----:B------:R-:W-:Y:S01]  /*5650*/  ISETP.GT.AND P4, PT, R3, 0x18, P1 ;  /* 0x000000180300780c */ /* 0x000fe20000f84270 */
[----:B------:R-:W-:Y:S01]  /*5660*/  FMUL R47, R47, R23 ;  /* 0x000000172f2f7220 */ /* 0x000fe20000400000 */
[C---:B------:R-:W-:Y:S01]  /*5670*/  ISETP.GT.AND P1, PT, R3.reuse, 0x19, P1 ;  /* 0x000000190300780c */ /* 0x040fe20000f24270 */
[----:B------:R-:W-:Y:S01]  /*5680*/  @P3 STG.E.U16 desc[UR54][R6.64+0x30], R68 ;  /* 0x0000304406003986 */ /* 0x000fe2000c101536 */
[----:B------:R-:W-:Y:S01]  /*5690*/  IADD3 R10, P3, R6, R75, RZ ;  /* 0x0000004b060a7210 */ /* 0x000fe20007f7e0ff */
[----:B------:R-:W-:Y:S01]  /*56a0*/  FMUL R48, R48, R23 ;  /* 0x0000001730307220 */ /* 0x000fe20000400000 */
[----:B------:R-:W-:Y:S01]  /*56b0*/  F2FP.F16.F32.PACK_AB R71, RZ, R71 ;  /* 0x00000047ff47723e */ /* 0x000fe200000000ff */
[----:B------:R-:W-:Y:S01]  /*56c0*/  @P0 STG.E.U16 desc[UR54][R6.64+0x32], R69 ;  /* 0x0000324506000986 */ /* 0x000fe2000c101536 */
[----:B------:R-:W-:Y:S01]  /*56d0*/  ISETP.GT.AND P0, PT, R3, RZ, P2 ;  /* 0x000000ff0300720c */ /* 0x000fe20001704270 */
[--C-:B------:R-:W-:Y:S01]  /*56e0*/  IMAD.X R11, R7, 0x1, R77.reuse, P3 ;  /* 0x00000001070b7824 */ /* 0x100fe200018e064d */
[----:B------:R-:W-:Y:S01]  /*56f0*/  F2FP.F16.F32.PACK_AB R40, RZ, R40 ;  /* 0x00000028ff28723e */ /* 0x000fe200000000ff */
[-C--:B------:R-:W-:Y:S01]  /*5700*/  FMUL R49, R49, R23.reuse ;  /* 0x0000001731317220 */ /* 0x080fe20000400000 */
[----:B------:R-:W-:Y:S01]  /*5710*/  ISETP.GT.AND P3, PT, R4, 0x88, PT ;  /* 0x000000880400780c */ /* 0x000fe20003f64270 */
[----:B------:R-:W-:Y:S01]  /*5720*/  @P4 STG.E.U16 desc[UR54][R8.64+0x30], R70 ;  /* 0x0000304608004986 */ /* 0x000fe2000c101536 */
[----:B------:R-:W-:Y:S01]  /*5730*/  IADD3 R14, P4, R6, R84, RZ ;  /* 0x00000054060e7210 */ /* 0x000fe20007f9e0ff */
[----:B------:R-:W-:Y:S01]  /*5740*/  FMUL R50, R50, R23 ;  /* 0x0000001732327220 */ /* 0x000fe20000400000 */
[----:B------:R-:W-:Y:S01]  /*5750*/  IADD3 R12, P5, R8, R75, RZ ;  /* 0x0000004b080c7210 */ /* 0x000fe20007fbe0ff */
[----:B------:R-:W-:Y:S01]  /*5760*/  @P1 STG.E.U16 desc[UR54][R8.64+0x32], R71 ;  /* 0x0000324708001986 */ /* 0x000fe2000c101536 */
[----:B------:R-:W-:Y:S01]  /*5770*/  ISETP.GT.AND P1, PT, R3, 0x1, P2 ;  /* 0x000000010300780c */ /* 0x000fe20001724270 */
[--C-:B------:R-:W-:Y:S01]  /*5780*/  IMAD.X R15, R7, 0x1, R77.reuse, P4 ;  /* 0x00000001070f7824 */ /* 0x100fe200020e064d */
[----:B------:R-:W-:Y:S01]  /*5790*/  F2FP.F16.F32.PACK_AB R41, RZ, R41 ;  /* 0x00000029ff29723e */ /* 0x000fe200000000ff */
[----:B------:R0:W-:Y:S01]  /*57a0*/  @P0 STG.E.U16 desc[UR54][R10.64], R40 ;  /* 0x000000280a000986 */ /* 0x0001e2000c101536 */
[----:B------:R-:W-:Y:S01]  /*57b0*/  ISETP.GT.AND P0, PT, R3, RZ, P3 ;  /* 0x000000ff0300720c */ /* 0x000fe20001f04270 */
[--C-:B------:R-:W-:Y:S01]  /*57c0*/  IMAD.X R13, R9, 0x1, R77.reuse, P5 ;  /* 0x00000001090d7824 */ /* 0x100fe200028e064d */
[----:B------:R-:W-:Y:S01]  /*57d0*/  F2FP.F16.F32.PACK_AB R42, RZ, R42 ;  /* 0x0000002aff2a723e */ /* 0x000fe200000000ff */
[-C--:B------:R-:W-:Y:S01]  /*57e0*/  FMUL R51, R51, R23.reuse ;  /* 0x0000001733337220 */ /* 0x080fe20000400000 */
[----:B------:R-:W-:Y:S01]  /*57f0*/  ISETP.GT.AND P4, PT, R3, 0x1, P3 ;  /* 0x000000010300780c */ /* 0x000fe20001f84270 */
[----:B------:R-:W-:Y:S01]  /*5800*/  FMUL R52, R52, R23 ;  /* 0x0000001734347220 */ /* 0x000fe20000400000 */
[----:B------:R-:W-:Y:S01]  /*5810*/  F2FP.F16.F32.PACK_AB R43, RZ, R43 ;  /* 0x0000002bff2b723e */ /* 0x000fe200000000ff */
[-C--:B------:R-:W-:Y:S01]  /*5820*/  FMUL R53, R53, R23.reuse ;  /* 0x0000001735357220 */ /* 0x080fe20000400000 */
[----:B------:R-:W-:Y:S01]  /*5830*/  F2FP.F16.F32.PACK_AB R44, RZ, R44 ;  /* 0x0000002cff2c723e */ /* 0x000fe200000000ff */
[----:B------:R1:W-:Y:S01]  /*5840*/  @P1 STG.E.U16 desc[UR54][R14.64], R41 ;  /* 0x000000290e001986 */ /* 0x0003e2000c101536 */
[----:B------:R-:W-:Y:S01]  /*5850*/  IADD3 R20, P1, R8, R84, RZ ;  /* 0x0000005408147210 */ /* 0x000fe20007f3e0ff */
[----:B------:R-:W-:Y:S01]  /*5860*/  FMUL R54, R54, R23 ;  /* 0x0000001736367220 */ /* 0x000fe20000400000 */
[----:B0-----:R-:W-:Y:S01]  /*5870*/  IADD3 R40, P5, R6, R86, RZ ;  /* 0x0000005606287210 */ /* 0x001fe20007fbe0ff */
[----:B------:R-:W-:Y:S01]  /*5880*/  @P0 STG.E.U16 desc[UR54][R12.64], R42 ;  /* 0x0000002a0c000986 */ /* 0x000fe2000c101536 */
[----:B------:R-:W-:Y:S01]  /*5890*/  ISETP.GT.AND P0, PT, R3, 0x8, P2 ;  /* 0x000000080300780c */ /* 0x000fe20001704270 */
[--C-:B------:R-:W-:Y:S01]  /*58a0*/  IMAD.X R21, R9, 0x1, R77.reuse, P1 ;  /* 0x0000000109157824 */ /* 0x100fe200008e064d */
[----:B------:R-:W-:Y:S01]  /*58b0*/  F2FP.F16.F32.PACK_AB R45, RZ, R45 ;  /* 0x0000002dff2d723e */ /* 0x000fe200000000ff */
[-C--:B------:R-:W-:Y:S01]  /*58c0*/  FMUL R55, R55, R23.reuse ;  /* 0x0000001737377220 */ /* 0x080fe20000400000 */
[----:B------:R-:W-:Y:S01]  /*58d0*/  F2FP.F16.F32.PACK_AB R46, RZ, R46 ;  /* 0x0000002eff2e723e */ /* 0x000fe200000000ff */
[----:B------:R-:W-:Y:S01]  /*58e0*/  FMUL R24, R24, R23 ;  /* 0x0000001718187220 */ /* 0x000fe20000400000 */
[----:B------:R0:W-:Y:S01]  /*58f0*/  @P4 STG.E.U16 desc[UR54][R20.64], R43 ;  /* 0x0000002b14004986 */ /* 0x0001e2000c101536 */
[----:B-1----:R-:W-:Y:S01]  /*5900*/  IADD3 R14, P1, R6, R85, RZ ;  /* 0x00000055060e7210 */ /* 0x002fe20007f3e0ff */
[--C-:B------:R-:W-:Y:S01]  /*5910*/  IMAD.X R41, R7, 0x1, R77.reuse, P5 ;  /* 0x0000000107297824 */ /* 0x100fe200028e064d */
[----:B------:R-:W-:Y:S01]  /*5920*/  ISETP.GT.AND P4, PT, R3, 0x9, P2 ;  /* 0x000000090300780c */ /* 0x000fe20001784270 */
[----:B------:R-:W-:Y:S01]  /*5930*/  FMUL R25, R25, R23 ;  /* 0x0000001719197220 */ /* 0x000fe20000400000 */
[----:B------:R-:W-:Y:S01]  /*5940*/  F2FP.F16.F32.PACK_AB R47, RZ, R47 ;  /* 0x0000002fff2f723e */ /* 0x000fe200000000ff */
[--C-:B------:R-:W-:Y:S01]  /*5950*/  IMAD.X R15, R7, 0x1, R77.reuse, P1 ;  /* 0x00000001070f7824 */ /* 0x100fe200008e064d */
[----:B------:R-:W-:Y:S01]  /*5960*/  ISETP.GT.AND P1, PT, R3, 0x8, P3 ;  /* 0x000000080300780c */ /* 0x000fe20001f24270 */
[-C--:B------:R-:W-:Y:S01]  /*5970*/  FMUL R26, R26, R23.reuse ;  /* 0x000000171a1a7220 */ /* 0x080fe20000400000 */
[----:B------:R-:W-:Y:S01]  /*5980*/  F2FP.F16.F32.PACK_AB R48, RZ, R48 ;  /* 0x00000030ff30723e */ /* 0x000fe200000000ff */
[----:B------:R-:W-:Y:S01]  /*5990*/  FMUL R27, R27, R23 ;  /* 0x000000171b1b7220 */ /* 0x000fe20000400000 */
[----:B------:R1:W-:Y:S01]  /*59a0*/  @P0 STG.E.U16 desc[UR54][R14.64], R44 ;  /* 0x0000002c0e000986 */ /* 0x0003e2000c101536 */
[----:B0-----:R-:W-:Y:S01]  /*59b0*/  IADD3 R20, P0, R8, R85, RZ ;  /* 0x0000005508147210 */ /* 0x001fe20007f1e0ff */
[----:B------:R-:W-:Y:S01]  /*59c0*/  FMUL R28, R28, R23 ;  /* 0x000000171c1c7220 */ /* 0x000fe20000400000 */
[----:B------:R-:W-:Y:S01]  /*59d0*/  F2FP.F16.F32.PACK_AB R49, RZ, R49 ;  /* 0x00000031ff31723e */ /* 0x000fe200000000ff */
[-C--:B------:R-:W-:Y:S01]  /*59e0*/  FMUL R29, R29, R23.reuse ;  /* 0x000000171d1d7220 */ /* 0x080fe20000400000 */
[----:B------:R0:W-:Y:S01]  /*59f0*/  @P4 STG.E.U16 desc[UR54][R40.64], R45 ;  /* 0x0000002d28004986 */ /* 0x0001e2000c101536 */
[--C-:B------:R-:W-:Y:S01]  /*5a00*/  IMAD.X R21, R9, 0x1, R77.reuse, P0 ;  /* 0x0000000109157824 */ /* 0x100fe200000e064d */
[C---:B------:R-:W-:Y:S01]  /*5a10*/  ISETP.GT.AND P0, PT, R3.reuse, 0x9, P3 ;  /* 0x000000090300780c */ /* 0x040fe20001f04270 */
[-C--:B------:R-:W-:Y:S01]  /*5a20*/  FMUL R30, R30, R23.reuse ;  /* 0x000000171e1e7220 */ /* 0x080fe20000400000 */
[----:B------:R-:W-:Y:S01]  /*5a30*/  ISETP.GT.AND P4, PT, R3, 0x10, P2 ;  /* 0x000000100300780c */ /* 0x000fe20001784270 */
[-C--:B------:R-:W-:Y:S01]  /*5a40*/  FMUL R31, R31, R23.reuse ;  /* 0x000000171f1f7220 */ /* 0x080fe20000400000 */
[----:B------:R2:W-:Y:S01]  /*5a50*/  @P1 STG.E.U16 desc[UR54][R20.64], R46 ;  /* 0x0000002e14001986 */ /* 0x0005e2000c101536 */
[----:B-1----:R-:W-:Y:S01]  /*5a60*/  IADD3 R14, P1, R8, R86, RZ ;  /* 0x00000056080e7210 */ /* 0x002fe20007f3e0ff */
[-C--:B------:R-:W-:Y:S01]  /*5a70*/  FMUL R32, R32, R23.reuse ;  /* 0x0000001720207220 */ /* 0x080fe20000400000 */
[----:B------:R-:W-:Y:S01]  /*5a80*/  F2FP.F16.F32.PACK_AB R50, RZ, R50 ;  /* 0x00000032ff32723e */ /* 0x000fe200000000ff */
[----:B------:R-:W-:Y:S01]  /*5a90*/  FMUL R33, R33, R23 ;  /* 0x0000001721217220 */ /* 0x000fe20000400000 */
[----:B------:R-:W-:Y:S01]  /*5aa0*/  F2FP.F16.F32.PACK_AB R51, RZ, R51 ;  /* 0x00000033ff33723e */ /* 0x000fe200000000ff */
[--C-:B------:R-:W-:Y:S01]  /*5ab0*/  IMAD.X R15, R9, 0x1, R77.reuse, P1 ;  /* 0x00000001090f7824 */ /* 0x100fe200008e064d */
[----:B------:R-:W-:Y:S01]  /*5ac0*/  ISETP.GT.AND P1, PT, R3, 0x11, P2 ;  /* 0x000000110300780c */ /* 0x000fe20001724270 */
[----:B------:R-:W-:Y:S01]  /*5ad0*/  FMUL R34, R34, R23 ;  /* 0x0000001722227220 */ /* 0x000fe20000400000 */
[C---:B0-----:R-:W-:Y:S01]  /*5ae0*/  IADD3 R40, P5, R6.reuse, R87, RZ ;  /* 0x0000005706287210 */ /* 0x041fe20007fbe0ff */
[-C--:B------:R-:W-:Y:S01]  /*5af0*/  FMUL R35, R35, R23.reuse ;  /* 0x0000001723237220 */ /* 0x080fe20000400000 */
[----:B------:R0:W-:Y:S01]  /*5b00*/  @P0 STG.E.U16 desc[UR54][R14.64], R47 ;  /* 0x0000002f0e000986 */ /* 0x0001e2000c101536 */
[----:B--2---:R-:W-:Y:S01]  /*5b10*/  IADD3 R20, P0, R6, R88, RZ ;  /* 0x0000005806147210 */ /* 0x004fe20007f1e0ff */
[-C--:B------:R-:W-:Y:S01]  /*5b20*/  FMUL R36, R36, R23.reuse ;  /* 0x0000001724247220 */ /* 0x080fe20000400000 */
[--C-:B------:R-:W-:Y:S01]  /*5b30*/  IMAD.X R41, R7, 0x1, R77.reuse, P5 ;  /* 0x0000000107297824 */ /* 0x100fe200028e064d */
[----:B------:R-:W-:Y:S01]  /*5b40*/  F2FP.F16.F32.PACK_AB R52, RZ, R52 ;  /* 0x00000034ff34723e */ /* 0x000fe200000000ff */
[----:B------:R-:W-:Y:S01]  /*5b50*/  FMUL R37, R37, R23 ;  /* 0x0000001725257220 */ /* 0x000fe20000400000 */
[----:B------:R-:W-:Y:S01]  /*5b60*/  IMAD.X R21, R7, 0x1, R77, P0 ;  /* 0x0000000107157824 */ /* 0x000fe200000e064d */
[----:B------:R-:W-:Y:S01]  /*5b70*/  ISETP.GT.AND P0, PT, R3, 0x10, P3 ;  /* 0x000000100300780c */ /* 0x000fe20001f04270 */
[----:B------:R1:W-:Y:S01]  /*5b80*/  @P4 STG.E.U16 desc[UR54][R40.64], R48 ;  /* 0x0000003028004986 */ /* 0x0003e2000c101536 */
[----:B------:R-:W-:Y:S01]  /*5b90*/  F2FP.F16.F32.PACK_AB R53, RZ, R53 ;  /* 0x00000035ff35723e */ /* 0x000fe200000000ff */
[----:B------:R-:W-:Y:S01]  /*5ba0*/  FMUL R38, R38, R23 ;  /* 0x0000001726267220 */ /* 0x000fe20000400000 */
[----:B------:R-:W-:Y:S01]  /*5bb0*/  F2FP.F16.F32.PACK_AB R54, RZ, R54 ;  /* 0x00000036ff36723e */ /* 0x000fe200000000ff */
[----:B------:R2:W-:Y:S01]  /*5bc0*/  @P1 STG.E.U16 desc[UR54][R20.64], R49 ;  /* 0x0000003114001986 */ /* 0x0005e2000c101536 */
[----:B0-----:R-:W-:Y:S01]  /*5bd0*/  IADD3 R14, P4, R8, R87, RZ ;  /* 0x00000057080e7210 */ /* 0x001fe20007f9e0ff */
[----:B------:R-:W-:Y:S01]  /*5be0*/  FMUL R39, R39, R23 ;  /* 0x0000001727277220 */ /* 0x000fe20000400000 */
[----:B------:R-:W-:-:S02]  /*5bf0*/  ISETP.GT.AND P1, PT, R3, 0x11, P3 ;  /* 0x000000110300780c */ /* 0x000fc40001f24270 */
[----:B------:R-:W-:Y:S01]  /*5c00*/  F2FP.F16.F32.PACK_AB R55, RZ, R55 ;  /* 0x00000037ff37723e */ /* 0x000fe200000000ff */
[--C-:B------:R-:W-:Y:S01]  /*5c10*/  IMAD.X R15, R9, 0x1, R77.reuse, P4 ;  /* 0x00000001090f7824 */ /* 0x100fe200020e064d */
[C---:B------:R-:W-:Y:S02]  /*5c20*/  ISETP.GT.AND P4, PT, R3.reuse, 0x18, P2 ;  /* 0x000000180300780c */ /* 0x040fe40001784270 */
[----:B-1----:R-:W-:Y:S02]  /*5c30*/  IADD3 R40, P5, R8, R88, RZ ;  /* 0x0000005808287210 */ /* 0x002fe40007fbe0ff */
[----:B------:R0:W-:Y:S01]  /*5c40*/  @P0 STG.E.U16 desc[UR54][R14.64], R50 ;  /* 0x000000320e000986 */ /* 0x0001e2000c101536 */
[----:B------:R-:W-:Y:S02]  /*5c50*/  ISETP.GT.AND P2, PT, R3, 0x19, P2 ;  /* 0x000000190300780c */ /* 0x000fe40001744270 */
[----:B------:R-:W-:Y:S01]  /*5c60*/  IMAD.X R41, R9, 0x1, R77, P5 ;  /* 0x0000000109297824 */ /* 0x000fe200028e064d */
[----:B--2---:R-:W-:-:S02]  /*5c70*/  IADD3 R20, P5, R6, R89, RZ ;  /* 0x0000005906147210 */ /* 0x004fc40007fbe0ff */
[C---:B------:R-:W-:Y:S02]  /*5c80*/  ISETP.GT.AND P0, PT, R4.reuse, 0x108, PT ;  /* 0x000001080400780c */ /* 0x040fe40003f04270 */
[----:B------:R-:W-:Y:S01]  /*5c90*/  @P1 STG.E.U16 desc[UR54][R40.64], R51 ;  /* 0x0000003328001986 */ /* 0x000fe2000c101536 */
[--C-:B------:R-:W-:Y:S01]  /*5ca0*/  IMAD.X R21, R7, 0x1, R77.reuse, P5 ;  /* 0x0000000107157824 */ /* 0x100fe200028e064d */
[----:B------:R-:W-:Y:S02]  /*5cb0*/  ISETP.GT.AND P1, PT, R4, 0x100, PT ;  /* 0x000001000400780c */ /* 0x000fe40003f24270 */
[----:B------:R-:W-:Y:S02]  /*5cc0*/  IADD3 R4, P5, R6, R90, RZ ;  /* 0x0000005a06047210 */ /* 0x000fe40007fbe0ff */
[----:B------:R-:W-:Y:S01]  /*5cd0*/  @P4 STG.E.U16 desc[UR54][R20.64], R52 ;  /* 0x0000003414004986 */ /* 0x000fe2000c101536 */
[----:B------:R-:W-:Y:S02]  /*5ce0*/  ISETP.GT.AND P4, PT, R3, 0x18, P3 ;  /* 0x000000180300780c */ /* 0x000fe40001f84270 */
[----:B------:R-:W-:Y:S01]  /*5cf0*/  IMAD.X R5, R7, 0x1, R77, P5 ;  /* 0x0000000107057824 */ /* 0x000fe200028e064d */
[----:B------:R-:W-:-:S02]  /*5d00*/  IADD3 R6, P5, R8, R89, RZ ;  /* 0x0000005908067210 */ /* 0x000fc40007fbe0ff */
[----:B------:R-:W-:Y:S02]  /*5d10*/  ISETP.GT.AND P3, PT, R3, 0x19, P3 ;  /* 0x000000190300780c */ /* 0x000fe40001f64270 */
[----:B------:R1:W-:Y:S01]  /*5d20*/  @P2 STG.E.U16 desc[UR54][R4.64], R53 ;  /* 0x0000003504002986 */ /* 0x0003e2000c101536 */
[--C-:B------:R-:W-:Y:S01]  /*5d30*/  IMAD.X R7, R9, 0x1, R77.reuse, P5 ;  /* 0x0000000109077824 */ /* 0x100fe200028e064d */
[----:B------:R-:W-:Y:S02]  /*5d40*/  IADD3 R8, P2, R8, R90, RZ ;  /* 0x0000005a08087210 */ /* 0x000fe40007f5e0ff */
[----:B0-----:R-:W-:Y:S02]  /*5d50*/  IADD3 R14, P5, R10, R75, RZ ;  /* 0x0000004b0a0e7210 */ /* 0x001fe40007fbe0ff */
[----:B------:R0:W-:Y:S01]  /*5d60*/  @P4 STG.E.U16 desc[UR54][R6.64], R54 ;  /* 0x0000003606004986 */ /* 0x0001e2000c101536 */
[----:B------:R-:W-:Y:S01]  /*5d70*/  ISETP.GT.AND P4, PT, R3, RZ, P1 ;  /* 0x000000ff0300720c */ /* 0x000fe20000f84270 */
[--C-:B------:R-:W-:Y:S01]  /*5d80*/  IMAD.X R9, R9, 0x1, R77.reuse, P2 ;  /* 0x0000000109097824 */ /* 0x100fe200010e064d */
[----:B------:R-:W-:Y:S01]  /*5d90*/  ISETP.GT.AND P2, PT, R3, 0x1, P1 ;  /* 0x000000010300780c */ /* 0x000fe20000f44270 */
[----:B------:R-:W-:Y:S01]  /*5da0*/  IMAD.X R15, R11, 0x1, R77, P5 ;  /* 0x000000010b0f7824 */ /* 0x000fe200028e064d */
[----:B------:R-:W-:-:S02]  /*5db0*/  F2FP.F16.F32.PACK_AB R24, RZ, R24 ;  /* 0x00000018ff18723e */ /* 0x000fc400000000ff */
[-C--:B-1----:R-:W-:Y:S01]  /*5dc0*/  IADD3 R4, P5, R10, R84.reuse, RZ ;  /* 0x000000540a047210 */ /* 0x082fe20007fbe0ff */
[----:B------:R-:W-:Y:S01]  /*5dd0*/  @P3 STG.E.U16 desc[UR54][R8.64], R55 ;  /* 0x0000003708003986 */ /* 0x000fe2000c101536 */
[----:B------:R-:W-:Y:S02]  /*5de0*/  F2FP.F16.F32.PACK_AB R25, RZ, R25 ;  /* 0x00000019ff19723e */ /* 0x000fe400000000ff */
[----:B------:R-:W-:Y:S01]  /*5df0*/  ISETP.GT.AND P3, PT, R3, 0x1, P0 ;  /* 0x000000010300780c */ /* 0x000fe20000764270 */
[--C-:B------:R-:W-:Y:S01]  /*5e00*/  IMAD.X R5, R11, 0x1, R77.reuse, P5 ;  /* 0x000000010b057824 */ /* 0x100fe200028e064d */
[C---:B0-----:R-:W-:Y:S01]  /*5e10*/  IADD3 R6, P5, R12.reuse, R75, RZ ;  /* 0x0000004b0c067210 */ /* 0x041fe20007fbe0ff */
[----:B------:R-:W-:Y:S01]  /*5e20*/  @P4 STG.E.U16 desc[UR54][R14.64], R24 ;  /* 0x000000180e004986 */ /* 0x000fe2000c101536 */
[----:B------:R-:W-:Y:S02]  /*5e30*/  IADD3 R20, P4, R12, R84, RZ ;  /* 0x000000540c147210 */ /* 0x000fe40007f9e0ff */
[----:B------:R-:W-:Y:S01]  /*5e40*/  F2FP.F16.F32.PACK_AB R26, RZ, R26 ;  /* 0x0000001aff1a723e */ /* 0x000fe200000000ff */
[----:B------:R0:W-:Y:S01]  /*5e50*/  @P2 STG.E.U16 desc[UR54][R4.64], R25 ;  /* 0x0000001904002986 */ /* 0x0001e2000c101536 */
[----:B------:R-:W-:Y:S01]  /*5e60*/  ISETP.GT.AND P2, PT, R3, RZ, P0 ;  /* 0x000000ff0300720c */ /* 0x000fe20000744270 */
[--C-:B------:R-:W-:Y:S01]  /*5e70*/  IMAD.X R7, R13, 0x1, R77.reuse, P5 ;  /* 0x000000010d077824 */ /* 0x100fe200028e064d */
[----:B------:R-:W-:Y:S01]  /*5e80*/  ISETP.GT.AND P5, PT, R3, 0x8, P1 ;  /* 0x000000080300780c */ /* 0x000fe20000fa4270 */
[----:B------:R-:W-:Y:S01]  /*5e90*/  IMAD.X R21, R13, 0x1, R77, P4 ;  /* 0x000000010d157824 */ /* 0x000fe200020e064d */
[----:B------:R-:W-:-:S02]  /*5ea0*/  F2FP.F16.F32.PACK_AB R27, RZ, R27 ;  /* 0x0000001bff1b723e */ /* 0x000fc400000000ff */
[----:B------:R-:W-:Y:S02]  /*5eb0*/  F2FP.F16.F32.PACK_AB R28, RZ, R28 ;  /* 0x0000001cff1c723e */ /* 0x000fe400000000ff */
[----:B------:R-:W-:Y:S02]  /*5ec0*/  F2FP.F16.F32.PACK_AB R29, RZ, R29 ;  /* 0x0000001dff1d723e */ /* 0x000fe400000000ff */
[----:B------:R-:W-:Y:S02]  /*5ed0*/  F2FP.F16.F32.PACK_AB R30, RZ, R30 ;  /* 0x0000001eff1e723e */ /* 0x000fe400000000ff */
[C---:B0-----:R-:W-:Y:S01]  /*5ee0*/  IADD3 R4, P4, R10.reuse, R85, RZ ;  /* 0x000000550a047210 */ /* 0x041fe20007f9e0ff */
[----:B------:R-:W-:Y:S01]  /*5ef0*/  @P2 STG.E.U16 desc[UR54][R6.64], R26 ;  /* 0x0000001a06002986 */ /* 0x000fe2000c101536 */
[----:B------:R-:W-:Y:S02]  /*5f00*/  ISETP.GT.AND P2, PT, R3, 0x8, P0 ;  /* 0x000000080300780c */ /* 0x000fe40000744270 */
[----:B------:R-:W-:Y:S01]  /*5f10*/  F2FP.F16.F32.PACK_AB R31, RZ, R31 ;  /* 0x0000001fff1f723e */ /* 0x000fe200000000ff */
[----:B------:R-:W-:Y:S01]  /*5f20*/  IMAD.X R5, R11, 0x1, R77, P4 ;  /* 0x000000010b057824 */ /* 0x000fe200020e064d */
[----:B------:R-:W-:Y:S01]  /*5f30*/  IADD3 R8, P4, R10, R86, RZ ;  /* 0x000000560a087210 */ /* 0x000fe20007f9e0ff */
[----:B------:R-:W-:Y:S01]  /*5f40*/  @P3 STG.E.U16 desc[UR54][R20.64], R27 ;  /* 0x0000001b14003986 */ /* 0x000fe2000c101536 */
[----:B------:R-:W-:-:S02]  /*5f50*/  ISETP.GT.AND P3, PT, R3, 0x9, P1 ;  /* 0x000000090300780c */ /* 0x000fc40000f64270 */
[----:B------:R-:W-:Y:S01]  /*5f60*/  F2FP.F16.F32.PACK_AB R32, RZ, R32 ;  /* 0x00000020ff20723e */ /* 0x000fe200000000ff */
[----:B------:R0:W-:Y:S01]  /*5f70*/  @P5 STG.E.U16 desc[UR54][R4.64], R28 ;  /* 0x0000001c04005986 */ /* 0x0001e2000c101536 */
[----:B------:R-:W-:Y:S01]  /*5f80*/  IADD3 R14, P5, R12, R85, RZ ;  /* 0x000000550c0e7210 */ /* 0x000fe20007fbe0ff */
[--C-:B------:R-:W-:Y:S01]  /*5f90*/  IMAD.X R9, R11, 0x1, R77.reuse, P4 ;  /* 0x000000010b097824 */ /* 0x100fe200020e064d */
[----:B------:R-:W-:Y:S02]  /*5fa0*/  ISETP.GT.AND P4, PT, R3, 0x9, P0 ;  /* 0x000000090300780c */ /* 0x000fe40000784270 */
[----:B------:R-:W-:Y:S01]  /*5fb0*/  F2FP.F16.F32.PACK_AB R33, RZ, R33 ;  /* 0x00000021ff21723e */ /* 0x000fe200000000ff */
[----:B------:R-:W-:Y:S01]  /*5fc0*/  IMAD.X R15, R13, 0x1, R77, P5 ;  /* 0x000000010d0f7824 */ /* 0x000fe200028e064d */
[----:B------:R-:W-:Y:S02]  /*5fd0*/  F2FP.F16.F32.PACK_AB R34, RZ, R34 ;  /* 0x00000022ff22723e */ /* 0x000fe400000000ff */
[----:B------:R-:W-:Y:S01]  /*5fe0*/  F2FP.F16.F32.PACK_AB R35, RZ, R35 ;  /* 0x00000023ff23723e */ /* 0x000fe200000000ff */
[----:B------:R-:W-:Y:S01]  /*5ff0*/  @P3 STG.E.U16 desc[UR54][R8.64], R29 ;  /* 0x0000001d08003986 */ /* 0x000fe2000c101536 */
[----:B------:R-:W-:-:S02]  /*6000*/  ISETP.GT.AND P3, PT, R3, 0x11, P1 ;  /* 0x000000110300780c */ /* 0x000fc40000f64270 */
[----:B0-----:R-:W-:Y:S01]  /*6010*/  IADD3 R4, P5, R12, R86, RZ ;  /* 0x000000560c047210 */ /* 0x001fe20007fbe0ff */
[----:B------:R-:W-:Y:S01]  /*6020*/  @P2 STG.E.U16 desc[UR54][R14.64], R30 ;  /* 0x0000001e0e002986 */ /* 0x000fe2000c101536 */
[----:B------:R-:W-:Y:S02]  /*6030*/  ISETP.GT.AND P2, PT, R3, 0x10, P1 ;  /* 0x000000100300780c */ /* 0x000fe40000f44270 */
[----:B------:R-:W-:Y:S01]  /*6040*/  F2FP.F16.F32.PACK_AB R36, RZ, R36 ;  /* 0x00000024ff24723e */ /* 0x000fe200000000ff */
[--C-:B------:R-:W-:Y:S01]  /*6050*/  IMAD.X R5, R13, 0x1, R77.reuse, P5 ;  /* 0x000000010d057824 */ /* 0x100fe200028e064d */
[C---:B------:R-:W-:Y:S02]  /*6060*/  IADD3 R6, P5, R10.reuse, R87, RZ ;  /* 0x000000570a067210 */ /* 0x040fe40007fbe0ff */
[----:B------:R-:W-:Y:S02]  /*6070*/  F2FP.F16.F32.PACK_AB R37, RZ, R37 ;  /* 0x00000025ff25723e */ /* 0x000fe400000000ff */
[----:B------:R0:W-:Y:S01]  /*6080*/  @P4 STG.E.U16 desc[UR54][R4.64], R31 ;  /* 0x0000001f04004986 */ /* 0x0001e2000c101536 */
[----:B------:R-:W-:Y:S01]  /*6090*/  IADD3 R20, P4, R10, R88, RZ ;  /* 0x000000580a147210 */ /* 0x000fe20007f9e0ff */
[----:B------:R-:W-:Y:S01]  /*60a0*/  IMAD.X R7, R11, 0x1, R77, P5 ;  /* 0x000000010b077824 */ /* 0x000fe200028e064d */
[----:B------:R-:W-:-:S02]  /*60b0*/  ISETP.GT.AND P5, PT, R3, 0x10, P0 ;  /* 0x000000100300780c */ /* 0x000fc400007a4270 */
[----:B------:R-:W-:Y:S01]  /*60c0*/  F2FP.F16.F32.PACK_AB R38, RZ, R38 ;  /* 0x00000026ff26723e */ /* 0x000fe200000000ff */
[--C-:B------:R-:W-:Y:S01]  /*60d0*/  IMAD.X R21, R11, 0x1, R77.reuse, P4 ;  /* 0x000000010b157824 */ /* 0x100fe200020e064d */
[----:B------:R-:W-:Y:S01]  /*60e0*/  @P2 STG.E.U16 desc[UR54][R6.64], R32 ;  /* 0x0000002006002986 */ /* 0x000fe2000c101536 */
[C---:B------:R-:W-:Y:S02]  /*60f0*/  ISETP.GT.AND P2, PT, R3.reuse, 0x11, P0 ;  /* 0x000000110300780c */ /* 0x040fe40000744270 */
[----:B------:R-:W-:Y:S01]  /*6100*/  F2FP.F16.F32.PACK_AB R39, RZ, R39 ;  /* 0x00000027ff27723e */ /* 0x000fe200000000ff */
[----:B------:R-:W-:Y:S01]  /*6110*/  @P3 STG.E.U16 desc[UR54][R20.64], R33 ;  /* 0x0000002114003986 */ /* 0x000fe2000c101536 */
[C---:B0-----:R-:W-:Y:S02]  /*6120*/  IADD3 R4, P4, R12.reuse, R87, RZ ;  /* 0x000000570c047210 */ /* 0x041fe40007f9e0ff */
[C---:B------:R-:W-:Y:S02]  /*6130*/  ISETP.GT.AND P3, PT, R3.reuse, 0x18, P1 ;  /* 0x000000180300780c */ /* 0x040fe40000f64270 */
[----:B------:R-:W-:Y:S01]  /*6140*/  ISETP.GT.AND P1, PT, R3, 0x19, P1 ;  /* 0x000000190300780c */ /* 0x000fe20000f24270 */
[----:B------:R-:W-:Y:S01]  /*6150*/  IMAD.X R5, R13, 0x1, R77, P4 ;  /* 0x000000010d057824 */ /* 0x000fe200020e064d */
[----:B------:R-:W-:-:S04]  /*6160*/  IADD3 R8, P4, R12, R88, RZ ;  /* 0x000000580c087210 */ /* 0x000fc80007f9e0ff */
[----:B------:R0:W-:Y:S01]  /*6170*/  @P5 STG.E.U16 desc[UR54][R4.64], R34 ;  /* 0x0000002204005986 */ /* 0x0001e2000c101536 */
[C---:B------:R-:W-:Y:S01]  /*6180*/  IADD3 R14, P5, R10.reuse, R89, RZ ;  /* 0x000000590a0e7210 */ /* 0x040fe20007fbe0ff */
[--C-:B------:R-:W-:Y:S01]  /*6190*/  IMAD.X R9, R13, 0x1, R77.reuse, P4 ;  /* 0x000000010d097824 */ /* 0x100fe200020e064d */
[C---:B------:R-:W-:Y:S02]  /*61a0*/  ISETP.GT.AND P4, PT, R3.reuse, 0x18, P0 ;  /* 0x000000180300780c */ /* 0x040fe40000784270 */
[----:B------:R-:W-:Y:S01]  /*61b0*/  ISETP.GT.AND P0, PT, R3, 0x19, P0 ;  /* 0x000000190300780c */ /* 0x000fe20000704270 */
[----:B------:R-:W-:Y:S01]  /*61c0*/  IMAD.X R15, R11, 0x1, R77, P5 ;  /* 0x000000010b0f7824 */ /* 0x000fe200028e064d */
[----:B------:R4:W-:Y:S04]  /*61d0*/  @P2 STG.E.U16 desc[UR54][R8.64], R35 ;  /* 0x0000002308002986 */ /* 0x0009e8000c101536 */
[----:B------:R4:W-:Y:S01]  /*61e0*/  @P3 STG.E.U16 desc[UR54][R14.64], R36 ;  /* 0x000000240e003986 */ /* 0x0009e2000c101536 */
[----:B0-----:R-:W-:-:S02]  /*61f0*/  IADD3 R4, P2, R10, R90, RZ ;  /* 0x0000005a0a047210 */ /* 0x001fc40007f5e0ff */
[C---:B------:R-:W-:Y:S02]  /*6200*/  IADD3 R6, P3, R12.reuse, R89, RZ ;  /* 0x000000590c067210 */ /* 0x040fe40007f7e0ff */
[----:B------:R-:W-:Y:S01]  /*6210*/  IADD3 R10, P5, R12, R90, RZ ;  /* 0x0000005a0c0a7210 */ /* 0x000fe20007fbe0ff */
[--C-:B------:R-:W-:Y:S02]  /*6220*/  IMAD.X R5, R11, 0x1, R77.reuse, P2 ;  /* 0x000000010b057824 */ /* 0x100fe400010e064d */
[C-C-:B------:R-:W-:Y:S02]  /*6230*/  IMAD.X R7, R13.reuse, 0x1, R77.reuse, P3 ;  /* 0x000000010d077824 */ /* 0x140fe400018e064d */
[----:B------:R-:W-:Y:S01]  /*6240*/  IMAD.X R11, R13, 0x1, R77, P5 ;  /* 0x000000010d0b7824 */ /* 0x000fe200028e064d */
[----:B------:R4:W-:Y:S04]  /*6250*/  @P1 STG.E.U16 desc[UR54][R4.64], R37 ;  /* 0x0000002504001986 */ /* 0x0009e8000c101536 */
[----:B------:R4:W-:Y:S04]  /*6260*/  @P4 STG.E.U16 desc[UR54][R6.64], R38 ;  /* 0x0000002606004986 */ /* 0x0009e8000c101536 */
[----:B------:R4:W-:Y:S02]  /*6270*/  @P0 STG.E.U16 desc[UR54][R10.64], R39 ;  /* 0x000000270a000986 */ /* 0x0009e4000c101536 */
.L_x_126:
[----:B------:R-:W-:Y:S05]  /*6280*/  BSYNC B0 ;  /* 0x0000000000007941 */ /* 0x000fea0003800000 */
.L_x_32:
[----:B------:R-:W-:Y:S01]  /*6290*/  IADD3 R16, P0, R16, UR52, RZ ;  /* 0x0000003410107c10 */ /* 0x000fe2000ff1e0ff */
[----:B------:R-:W-:Y:S01]  /*62a0*/  ULDC.64 UR4, c[0x0][0x650] ;  /* 0x0001940000047ab9 */ /* 0x000fe20000000a00 */
[----:B------:R-:W-:Y:S01]  /*62b0*/  PRMT R3, RZ, 0x7610, R3 ;  /* 0x00007610ff037816 */ /* 0x000fe20000000003 */
[----:B-----5:R-:W-:Y:S01]  /*62c0*/  IMAD.MOV.U32 R92, RZ, RZ, -0x1 ;  /* 0xffffffffff5c7424 */ /* 0x020fe200078e00ff */
[----:B------:R-:W-:Y:S01]  /*62d0*/  IADD3.X R17, R17, UR38, RZ, P0, !PT ;  /* 0x0000002611117c10 */ /* 0x000fe200087fe4ff */
[----:B------:R-:W-:Y:S01]  /*62e0*/  IMAD.MOV.U32 R93, RZ, RZ, -0x1 ;  /* 0xffffffffff5d7424 */ /* 0x000fe200078e00ff */
[----:B------:R-:W-:-:S04]  /*62f0*/  ISETP.GE.U32.AND P0, PT, R16, UR4, PT ;  /* 0x0000000410007c0c */ /* 0x000fc8000bf06070 */
[----:B------:R-:W-:-:S13]  /*6300*/  ISETP.GE.U32.AND.EX P0, PT, R17, UR5, PT, P0 ;  /* 0x0000000511007c0c */ /* 0x000fda000bf06100 */
[----:B------:R-:W-:Y:S05]  /*6310*/  @P0 BRA `(.L_x_127) ;  /* 0x0000000400500947 */ /* 0x000fea0003800000 */
[----:B----4-:R-:W4:Y:S01]  /*6320*/  LDC.64 R10, c[0x0][0x628] ;  /* 0x00018a00ff0a7b82 */ /* 0x010f220000000a00 */
[----:B------:R-:W0:Y:S01]  /*6330*/  S2R R20, SR_CTAID.X ;  /* 0x0000000000147919 */ /* 0x000e220000002500 */
[----:B------:R-:W-:Y:S02]  /*6340*/  IMAD.MOV.U32 R8, RZ, RZ, R16 ;  /* 0x000000ffff087224 */ /* 0x000fe400078e0010 */
[----:B------:R-:W-:Y:S01]  /*6350*/  IMAD.MOV.U32 R9, RZ, RZ, R17 ;  /* 0x000000ffff097224 */ /* 0x000fe200078e0011 */
[----:B------:R-:W0:Y:S03]  /*6360*/  S2R R21, SR_CTAID.Y ;  /* 0x0000000000157919 */ /* 0x000e260000002600 */
[----:B------:R-:W0:Y:S08]  /*6370*/  LDC R0, c[0x0][0x630] ;  /* 0x00018c00ff007b82 */ /* 0x000e300000000800 */
[----:B------:R-:W0:Y:S01]  /*6380*/  LDC.64 R14, c[0x0][0x620] ;  /* 0x00018800ff0e7b82 */ /* 0x000e220000000a00 */
[----:B----4-:R-:W-:-:S04]  /*6390*/  ISETP.NE.U32.AND P0, PT, R10, RZ, PT ;  /* 0x000000ff0a00720c */ /* 0x010fc80003f05070 */
[----:B------:R-:W-:-:S13]  /*63a0*/  ISETP.NE.AND.EX P0, PT, R11, RZ, PT, P0 ;  /* 0x000000ff0b00720c */ /* 0x000fda0003f05300 */
[----:B0-----:R-:W-:Y:S05]  /*63b0*/  @!P0 BRA `(.L_x_128) ;  /* 0x0000000000288947 */ /* 0x001fea0003800000 */
[----:B------:R-:W0:Y:S02]  /*63c0*/  LDC R3, c[0x0][0x634] ;  /* 0x00018d00ff037b82 */ /* 0x000e240000000800 */
[----:B0-----:R-:W-:-:S05]  /*63d0*/  IADD3 R3, P0, R16, R3, RZ ;  /* 0x0000000310037210 */ /* 0x001fca0007f1e0ff */
[----:B------:R-:W-:-:S04]  /*63e0*/  IMAD.X R13, RZ, RZ, R17, P0 ;  /* 0x000000ffff0d7224 */ /* 0x000fc800000e0611 */
[----:B--2---:R-:W-:-:S04]  /*63f0*/  IMAD.WIDE.U32 R4, R13, R10, RZ ;  /* 0x0000000a0d047225 */ /* 0x004fc800078e00ff */
[----:B------:R-:W-:-:S04]  /*6400*/  IMAD.WIDE.U32 R6, P0, R3, R11, R4 ;  /* 0x0000000b03067225 */ /* 0x000fc80007800004 */
[----:B------:R-:W-:-:S04]  /*6410*/  IMAD.WIDE.U32 R4, R3, R10, RZ ;  /* 0x0000000a03047225 */ /* 0x000fc800078e00ff */
[----:B------:R-:W-:Y:S01]  /*6420*/  IMAD.X R9, RZ, RZ, RZ, P0 ;  /* 0x000000ffff097224 */ /* 0x000fe200000e06ff */
[----:B------:R-:W-:Y:S01]  /*6430*/  IADD3 RZ, P0, R5, R6, RZ ;  /* 0x0000000605ff7210 */ /* 0x000fe20007f1e0ff */
[----:B------:R-:W-:-:S04]  /*6440*/  IMAD.MOV.U32 R8, RZ, RZ, R7 ;  /* 0x000000ffff087224 */ /* 0x000fc800078e0007 */
[----:B------:R-:W-:-:S08]  /*6450*/  IMAD.WIDE.U32.X R8, R13, R11, R8, P0 ;  /* 0x0000000b0d087225 */ /* 0x000fd000000e0408 */
.L_x_128:
[----:B------:R-:W0:Y:S01]  /*6460*/  LDC.64 R28, c[0x0][0x640] ;  /* 0x00019000ff1c7b82 */ /* 0x000e220000000a00 */
[-CC-:B------:R-:W-:Y:S01]  /*6470*/  SHF.R.U64 R93, R8, R0.reuse, R9.reuse ;  /* 0x00000000085d7219 */ /* 0x180fe20000001209 */
[----:B------:R-:W-:Y:S01]  /*6480*/  ULDC UR4, c[0x0][0x150] ;  /* 0x0000540000047ab9 */ /* 0x000fe20000000800 */
[----:B------:R-:W-:Y:S02]  /*6490*/  SHF.R.U32.HI R0, RZ, R0, R9 ;  /* 0x00000000ff007219 */ /* 0x000fe40000011609 */
[----:B------:R-:W-:Y:S02]  /*64a0*/  IADD3 R3, P0, RZ, -R93, RZ ;  /* 0x8000005dff037210 */ /* 0x000fe40007f1e0ff */
[----:B------:R-:W-:Y:S01]  /*64b0*/  I2FP.F32.U32 R7, R20 ;  /* 0x0000001400077245 */ /* 0x000fe20000201000 */
[----:B------:R-:W4:Y:S02]  /*64c0*/  LDC R6, c[0x0][0x618] ;  /* 0x00018600ff067b82 */ /* 0x000f240000000800 */
[----:B--2---:R-:W-:-:S02]  /*64d0*/  IMAD.X R5, RZ, RZ, ~R0, P0 ;  /* 0x000000ffff057224 */ /* 0x004fc400000e0e00 */
[----:B------:R-:W-:Y:S01]  /*64e0*/  FMUL R7, R7, UR4 ;  /* 0x0000000407077c20 */ /* 0x000fe20008400000 */
[----:B------:R-:W-:Y:S01]  /*64f0*/  ULDC UR4, c[0x0][0x154] ;  /* 0x0000550000047ab9 */ /* 0x000fe20000000800 */
[-C--:B------:R-:W-:Y:S02]  /*6500*/  IMAD R0, R5, R14.reuse, RZ ;  /* 0x0000000e05007224 */ /* 0x080fe400078e02ff */
[----:B------:R-:W2:Y:S01]  /*6510*/  LDC R8, c[0x0][0x608] ;  /* 0x00018200ff087b82 */ /* 0x000ea20000000800 */
[C---:B------:R-:W-:Y:S01]  /*6520*/  IMAD.WIDE.U32 R4, R3.reuse, R14, R16 ;  /* 0x0000000e03047225 */ /* 0x040fe200078e0010 */
[----:B------:R-:W5:Y:S03]  /*6530*/  F2I.U32.TRUNC.NTZ R7, R7 ;  /* 0x0000000700077305 */ /* 0x000f66000020f000 */
[----:B------:R-:W-:Y:S01]  /*6540*/  IMAD R3, R3, R15, R0 ;  /* 0x0000000f03037224 */ /* 0x000fe200078e0200 */
[----:B------:R-:W-:-:S02]  /*6550*/  I2FP.F32.U32 R0, R21 ;  /* 0x0000001500007245 */ /* 0x000fc40000201000 */
[----:B------:R-:W1:Y:S01]  /*6560*/  LDC R26, c[0x0][0x658] ;  /* 0x00019600ff1a7b82 */ /* 0x000e620000000800 */
[----:B------:R-:W-:Y:S01]  /*6570*/  IMAD.IADD R3, R5, 0x1, R3 ;  /* 0x0000000105037824 */ /* 0x000fe200078e0203 */
[----:B0-----:R-:W-:Y:S01]  /*6580*/  ISETP.NE.U32.AND P0, PT, R28, RZ, PT ;  /* 0x000000ff1c00720c */ /* 0x001fe20003f05070 */
[----:B------:R-:W-:-:S03]  /*6590*/  FMUL R0, R0, UR4 ;  /* 0x0000000400007c20 */ /* 0x000fc60008400000 */
[----:B------:R-:W-:Y:S01]  /*65a0*/  ISETP.NE.AND.EX P0, PT, R29, RZ, PT, P0 ;  /* 0x000000ff1d00720c */ /* 0x000fe20003f05300 */
[----:B------:R0:W0:Y:S01]  /*65b0*/  F2I.U32.TRUNC.NTZ R14, R0 ;  /* 0x00000000000e7305 */ /* 0x000022000020f000 */
[----:B------:R-:W3:Y:S01]  /*65c0*/  LDC R9, c[0x0][0x144] ;  /* 0x00005100ff097b82 */ /* 0x000ee20000000800 */
[-C--:B----4-:R-:W-:Y:S01]  /*65d0*/  SHF.R.U64 R10, R4, R6.reuse, R3 ;  /* 0x00000006040a7219 */ /* 0x090fe20000001203 */
[----:B-----5:R-:W-:Y:S01]  /*65e0*/  IMAD.MOV R7, RZ, RZ, -R7 ;  /* 0x000000ffff077224 */ /* 0x020fe200078e0a07 */
[----:B------:R-:W-:-:S05]  /*65f0*/  SHF.R.U32.HI R3, RZ, R6, R3 ;  /* 0x00000006ff037219 */ /* 0x000fca0000011603 */
[----:B------:R-:W4:Y:S01]  /*6600*/  LDC R24, c[0x0][0x148] ;  /* 0x00005200ff187b82 */ /* 0x000f220000000800 */
[-CC-:B--2---:R-:W-:Y:S02]  /*6610*/  SHF.R.U64 R12, R10, R8.reuse, R3.reuse ;  /* 0x000000080a0c7219 */ /* 0x184fe40000001203 */
[----:B------:R-:W-:-:S05]  /*6620*/  SHF.R.U32.HI R3, RZ, R8, R3 ;  /* 0x00000008ff037219 */ /* 0x000fca0000011603 */
[----:B------:R-:W2:Y:S01]  /*6630*/  LDC R15, c[0x0][0x600] ;  /* 0x00018000ff0f7b82 */ /* 0x000ea20000000800 */
[-CC-:B-1----:R-:W-:Y:S02]  /*6640*/  SHF.R.U64 R13, R12, R26.reuse, R3.reuse ;  /* 0x0000001a0c0d7219 */ /* 0x182fe40000001203 */
[----:B------:R-:W-:-:S03]  /*6650*/  SHF.R.U32.HI R5, RZ, R26, R3 ;  /* 0x0000001aff057219 */ /* 0x000fc60000011603 */
[----:B------:R-:W-:Y:S02]  /*6660*/  IMAD.MOV.U32 R4, RZ, RZ, R13 ;  /* 0x000000ffff047224 */ /* 0x000fe400078e000d */
[----:B------:R-:W1:Y:S01]  /*6670*/  LDC R27, c[0x0][0x648] ;  /* 0x00019200ff1b7b82 */ /* 0x000e620000000800 */
[----:B---3--:R-:W-:-:S07]  /*6680*/  IMAD R25, R9, R7, R20 ;  /* 0x0000000709197224 */ /* 0x008fce00078e0214 */
[----:B------:R-:W3:Y:S08]  /*6690*/  LDC R30, c[0x0][0x638] ;  /* 0x00018e00ff1e7b82 */ /* 0x000ef00000000800 */
[----:B------:R-:W0:Y:S01]  /*66a0*/  LDC R31, c[0x0][0x610] ;  /* 0x00018400ff1f7b82 */ /* 0x000e220000000800 */
[----:B----4-:R-:W-:Y:S05]  /*66b0*/  @!P0 BRA `(.L_x_129) ;  /* 0x0000000000288947 */ /* 0x010fea0003800000 */
[----:B0-----:R-:W0:Y:S02]  /*66c0*/  LDC R0, c[0x0][0x64c] ;  /* 0x00019300ff007b82 */ /* 0x001e240000000800 */
        /* <DEDUP_REMOVED lines=9> */
.L_x_129:
[----:B------:R-:W-:Y:S01]  /*6760*/  ISETP.NE.AND P0, PT, R2, 0x1, PT ;  /* 0x000000010200780c */ /* 0x000fe20003f05270 */
[----:B0-----:R-:W-:Y:S01]  /*6770*/  IMAD.MOV R14, RZ, RZ, -R14 ;  /* 0x000000ffff0e7224 */ /* 0x001fe200078e0a0e */
[----:B-1----:R-:W-:Y:S01]  /*6780*/  SHF.R.U64 R0, R4, R27, R5 ;  /* 0x0000001b04007219 */ /* 0x002fe20000001205 */
[----:B--2---:R-:W-:Y:S01]  /*6790*/  VIADD R5, R15, 0xffffffff ;  /* 0xffffffff0f057836 */ /* 0x004fe20000000000 */
[----:B------:R-:W-:-:S03]  /*67a0*/  LOP3.LUT R3, R12, R83, RZ, 0xc0, !PT ;  /* 0x000000530c037212 */ /* 0x000fc600078ec0ff */
[----:B------:R-:W-:Y:S01]  /*67b0*/  IMAD.MOV R4, RZ, RZ, -R0 ;  /* 0x000000ffff047224 */ /* 0x000fe200078e0a00 */
[----:B------:R-:W-:Y:S01]  /*67c0*/  LOP3.LUT R10, R10, R5, RZ, 0xc0, !PT ;  /* 0x000000050a0a7212 */ /* 0x000fe200078ec0ff */
[----:B------:R-:W-:Y:S02]  /*67d0*/  IMAD R0, R78, R0, R3 ;  /* 0x000000004e007224 */ /* 0x000fe400078e0203 */
[----:B---3--:R-:W-:Y:S02]  /*67e0*/  IMAD R3, R4, R30, R13 ;  /* 0x0000001e04037224 */ /* 0x008fe400078e020d */
[----:B------:R-:W-:Y:S02]  /*67f0*/  @P0 IMAD R25, R24, R14, R21 ;  /* 0x0000000e18190224 */ /* 0x000fe400078e0215 */
[----:B------:R-:W-:Y:S02]  /*6800*/  IMAD R5, R3, R15, R10 ;  /* 0x0000000f03057224 */ /* 0x000fe400078e020a */
[----:B------:R-:W-:-:S02]  /*6810*/  IMAD R0, R0, R31, R25 ;  /* 0x0000001f00007224 */ /* 0x000fc400078e0219 */
[----:B------:R-:W-:-:S03]  /*6820*/  IMAD.MOV.U32 R4, RZ, RZ, 0x1 ;  /* 0x00000001ff047424 */ /* 0x000fc600078e00ff */
[----:B------:R-:W-:Y:S02]  /*6830*/  SEL R92, R5, R0, !P0 ;  /* 0x00000000055c7207 */ /* 0x000fe40004000000 */
[----:B------:R-:W-:Y:S02]  /*6840*/  PRMT R3, R4, 0x7610, R3 ;  /* 0x0000761004037816 */ /* 0x000fe40000000003 */
[----:B------:R-:W-:-:S07]  /*6850*/  SEL R0, R0, R5, !P0 ;  /* 0x0000000500007207 */ /* 0x000fce0004000000 */
.L_x_127:
[----:B------:R-:W-:Y:S01]  /*6860*/  LOP3.LUT P0, RZ, R3, 0xff, RZ, 0xc0, !PT ;  /* 0x000000ff03ff7812 */ /* 0x000fe2000780c0ff */
[----:B------:R-:W-:-:S12]  /*6870*/  IMAD.MOV.U32 R95, RZ, RZ, R0 ;  /* 0x000000ffff5f7224 */ /* 0x000fd800078e0000 */
[----:B------:R-:W-:Y:S05]  /*6880*/  @P0 BRA `(.L_x_130) ;  /* 0xffffffac00400947 */ /* 0x000fea000383ffff */
[----:B------:R-:W-:Y:S05]  /*6890*/  EXIT ;  /* 0x000000000000794d */ /* 0x000fea0003800000 */
.L_x_7:
        /* <DEDUP_REMOVED lines=26> */
.L_x_132:
[----:B------:R-:W0:Y:S01]  /*6a40*/  LDC.64 R28, c[0x0][0x640] ;  /* 0x00019000ff1c7b82 */ /* 0x000e220000000a00 */
[-CC-:B------:R-:W-:Y:S01]  /*6a50*/  SHF.R.U64 R22, R14, R6.reuse, R15.reuse ;  /* 0x000000060e167219 */ /* 0x180fe2000000120f */
[----:B------:R-:W-:Y:S01]  /*6a60*/  IMAD.MOV.U32 R30, RZ, RZ, 0x1 ;  /* 0x00000001ff1e7424 */ /* 0x000fe200078e00ff */
[----:B------:R-:W-:Y:S02]  /*6a70*/  SHF.R.U32.HI R6, RZ, R6, R15 ;  /* 0x00000006ff067219 */ /* 0x000fe4000001160f */
[----:B------:R-:W-:-:S03]  /*6a80*/  IADD3 R13, P0, RZ, -R22, RZ ;  /* 0x80000016ff0d7210 */ /* 0x000fc60007f1e0ff */
[----:B------:R-:W1:Y:S02]  /*6a90*/  LDC R12, c[0x0][0x618] ;  /* 0x00018600ff0c7b82 */ /* 0x000e640000000800 */
[----:B------:R-:W-:-:S04]  /*6aa0*/  IMAD.X R11, RZ, RZ, ~R6, P0 ;  /* 0x000000ffff0b7224 */ /* 0x000fc800000e0e06 */
[-C--:B------:R-:W-:Y:S02]  /*6ab0*/  IMAD R6, R11, R24.reuse, RZ ;  /* 0x000000180b067224 */ /* 0x080fe400078e02ff */
[----:B------:R-:W2:Y:S01]  /*6ac0*/  LDC R14, c[0x0][0x608] ;  /* 0x00018200ff0e7b82 */ /* 0x000ea20000000800 */
[----:B------:R-:W-:-:S04]  /*6ad0*/  IMAD.WIDE.U32 R10, R13, R24, R16 ;  /* 0x000000180d0a7225 */ /* 0x000fc800078e0010 */
[----:B------:R-:W-:-:S03]  /*6ae0*/  IMAD R13, R13, R25, R6 ;  /* 0x000000190d0d7224 */ /* 0x000fc600078e0206 */
[----:B------:R-:W3:Y:S01]  /*6af0*/  LDC R27, c[0x0][0x658] ;  /* 0x00019600ff1b7b82 */ /* 0x000ee20000000800 */
[----:B------:R-:W-:Y:S01]  /*6b00*/  IMAD.IADD R11, R11, 0x1, R13 ;  /* 0x000000010b0b7824 */ /* 0x000fe200078e020d */
[----:B0-----:R-:W-:-:S04]  /*6b10*/  ISETP.NE.U32.AND P0, PT, R28, RZ, PT ;  /* 0x000000ff1c00720c */ /* 0x001fc80003f05070 */
[----:B------:R-:W-:Y:S02]  /*6b20*/  ISETP.NE.AND.EX P0, PT, R29, RZ, PT, P0 ;  /* 0x000000ff1d00720c */ /* 0x000fe40003f05300 */
[----:B------:R-:W0:Y:S01]  /*6b30*/  LDC R20, c[0x0][0x600] ;  /* 0x00018000ff147b82 */ /* 0x000e220000000800 */
[-CC-:B-1----:R-:W-:Y:S01]  /*6b40*/  SHF.R.U64 R8, R10, R12.reuse, R11.reuse ;  /* 0x0000000c0a087219 */ /* 0x182fe2000000120b */
[----:B------:R-:W-:Y:S01]  /*6b50*/  IMAD.MOV.U32 R10, RZ, RZ, -0x1 ;  /* 0xffffffffff0a7424 */ /* 0x000fe200078e00ff */
[----:B------:R-:W-:-:S05]  /*6b60*/  SHF.R.U32.HI R11, RZ, R12, R11 ;  /* 0x0000000cff0b7219 */ /* 0x000fca000001160b */
[----:B------:R-:W1:Y:S01]  /*6b70*/  LDC R24, c[0x0][0x648] ;  /* 0x00019200ff187b82 */ /* 0x000e620000000800 */
[-CC-:B--2---:R-:W-:Y:S02]  /*6b80*/  SHF.R.U64 R21, R8, R14.reuse, R11.reuse ;  /* 0x0000000e08157219 */ /* 0x184fe4000000120b */
[----:B------:R-:W-:-:S05]  /*6b90*/  SHF.R.U32.HI R6, RZ, R14, R11 ;  /* 0x0000000eff067219 */ /* 0x000fca000001160b */
[----:B------:R-:W2:Y:S01]  /*6ba0*/  LDC R26, c[0x0][0x638] ;  /* 0x00018e00ff1a7b82 */ /* 0x000ea20000000800 */
[-C--:B---3--:R-:W-:Y:S02]  /*6bb0*/  SHF.L.U32 R10, R10, R27.reuse, RZ ;  /* 0x0000001b0a0a7219 */ /* 0x088fe400000006ff */
[-CC-:B------:R-:W-:Y:S02]  /*6bc0*/  SHF.R.U64 R25, R21, R27.reuse, R6.reuse ;  /* 0x0000001b15197219 */ /* 0x180fe40000001206 */
[----:B------:R-:W-:Y:S02]  /*6bd0*/  LOP3.LUT R32, RZ, R10, RZ, 0x33, !PT ;  /* 0x0000000aff207212 */ /* 0x000fe400078e33ff */
[----:B------:R-:W-:Y:S01]  /*6be0*/  SHF.R.U32.HI R11, RZ, R27, R6 ;  /* 0x0000001bff0b7219 */ /* 0x000fe20000011606 */
[----:B------:R-:W3:Y:S01]  /*6bf0*/  LDC R31, c[0x0][0x610] ;  /* 0x00018400ff1f7b82 */ /* 0x000ee20000000800 */
[----:B------:R-:W-:Y:S01]  /*6c00*/  IMAD.MOV.U32 R10, RZ, RZ, R25 ;  /* 0x000000ffff0a7224 */ /* 0x000fe200078e0019 */
[----:B------:R-:W-:Y:S06]  /*6c10*/  @!P0 BRA `(.L_x_133) ;  /* 0x0000000000288947 */ /* 0x000fec0003800000 */
        /* <DEDUP_REMOVED lines=10> */
.L_x_133:
[----:B------:R-:W-:Y:S02]  /*6cc0*/  ISETP.NE.AND P0, PT, R2, 0x1, PT ;  /* 0x000000010200780c */ /* 0x000fe40003f05270 */
[----:B-1----:R-:W-:Y:S01]  /*6cd0*/  SHF.R.U64 R6, R10, R24, R11 ;  /* 0x000000180a067219 */ /* 0x002fe2000000120b */
[----:B0-----:R-:W-:Y:S01]  /*6ce0*/  VIADD R11, R20, 0xffffffff ;  /* 0xffffffff140b7836 */ /* 0x001fe20000000000 */
[----:B------:R-:W-:Y:S02]  /*6cf0*/  SHF.L.U32 R30, R30, R27, RZ ;  /* 0x0000001b1e1e7219 */ /* 0x000fe400000006ff */
[----:B------:R-:W-:Y:S01]  /*6d00*/  LOP3.LUT R5, R21, R32, RZ, 0xc0, !PT ;  /* 0x0000002015057212 */ /* 0x000fe200078ec0ff */
[----:B------:R-:W-:-:S04]  /*6d10*/  IMAD.MOV R10, RZ, RZ, -R6 ;  /* 0x000000ffff0a7224 */ /* 0x000fc800078e0a06 */
[----:B------:R-:W-:Y:S01]  /*6d20*/  IMAD R6, R30, R6, R5 ;  /* 0x000000061e067224 */ /* 0x000fe200078e0205 */
[----:B------:R-:W-:Y:S01]  /*6d30*/  LOP3.LUT R5, R8, R11, RZ, 0xc0, !PT ;  /* 0x0000000b08057212 */ /* 0x000fe200078ec0ff */
[----:B------:R-:W-:Y:S02]  /*6d40*/  @P0 IMAD R7, R9, R23, R4 ;  /* 0x0000001709070224 */ /* 0x000fe400078e0204 */
[----:B--2---:R-:W-:Y:S02]  /*6d50*/  IMAD R4, R10, R26, R25 ;  /* 0x0000001a0a047224 */ /* 0x004fe400078e0219 */
[----:B---3--:R-:W-:Y:S02]  /*6d60*/  IMAD R7, R6, R31, R7 ;  /* 0x0000001f06077224 */ /* 0x008fe400078e0207 */
[----:B------:R-:W-:Y:S02]  /*6d70*/  IMAD R4, R4, R20, R5 ;  /* 0x0000001404047224 */ /* 0x000fe400078e0205 */
[----:B------:R-:W-:-:S02]  /*6d80*/  IMAD.MOV.U32 R8, RZ, RZ, 0x1 ;  /* 0x00000001ff087424 */ /* 0x000fc400078e00ff */
[----:B------:R-:W-:Y:S01]  /*6d90*/  IMAD.MOV.U32 R6, RZ, RZ, R22 ;  /* 0x000000ffff067224 */ /* 0x000fe200078e0016 */
[----:B------:R-:W-:Y:S02]  /*6da0*/  SEL R20, R4, R7, !P0 ;  /* 0x0000000704147207 */ /* 0x000fe40004000000 */
[----:B------:R-:W-:-:S07]  /*6db0*/  SEL R21, R7, R4, !P0 ;  /* 0x0000000407157207 */ /* 0x000fce0004000000 */
.L_x_131:
[----:B------:R-:W-:-:S08]  /*6dc0*/  NOP ;  /* 0x0000000000007918 */ /* 0x000fd00000000000 */
[----:B------:R-:W0:-:S00]  /*6dd0*/  USETMAXREG.DEALLOC.CTAPOOL 0x28 ;  /* 0x00000028000079c8 */ /* 0x000e0000080e0500 */
[----:B0-----:R-:W-:-:S13]  /*6de0*/  ISETP.NE.AND P0, PT, R3, RZ, PT ;  /* 0x000000ff0300720c */ /* 0x001fda0003f05270 */
[----:B------:R-:W-:Y:S05]  /*6df0*/  @P0 EXIT ;  /* 0x000000000000094d */ /* 0x000fea0003800000 */
[----:B------:R-:W-:Y:S01]  /*6e00*/  LOP3.LUT P0, RZ, R8, 0xff, RZ, 0xc0, !PT ;  /* 0x000000ff08ff7812 */ /* 0x000fe2000780c0ff */
[----:B------:R-:W-:Y:S02]  /*6e10*/  IMAD.MOV.U32 R3, RZ, RZ, 0x1 ;  /* 0x00000001ff037424 */ /* 0x000fe400078e00ff */
[----:B------:R-:W-:-:S10]  /*6e20*/  IMAD.MOV.U32 R8, RZ, RZ, RZ ;  /* 0x000000ffff087224 */ /* 0x000fd400078e00ff */
[----:B------:R-:W-:Y:S05]  /*6e30*/  @!P0 BRA `(.L_x_134) ;  /* 0x0000000c002c8947 */ /* 0x000fea0003800000 */
[----:B------:R-:W0:Y:S01]  /*6e40*/  LDC R3, c[0x0][0x28c] ;  /* 0x0000a300ff037b82 */ /* 0x000e220000000800 */
[----:B------:R-:W1:Y:S01]  /*6e50*/  S2R R12, SR_CgaCtaId ;  /* 0x00000000000c7919 */ /* 0x000e620000008800 */
[----:B------:R-:W-:Y:S01]  /*6e60*/  ULDC UR5, c[0x0][0x658] ;  /* 0x0001960000057ab9 */ /* 0x000fe20000000800 */
[----:B------:R-:W-:Y:S01]  /*6e70*/  UMOV UR6, 0xffffffff ;  /* 0xffffffff00067882 */ /* 0x000fe20000000000 */
[----:B------:R-:W-:Y:S01]  /*6e80*/  BSSY B0, `(.L_x_134) ;  /* 0x00000c6000007945 */ /* 0x000fe20003800000 */
[----:B------:R-:W-:Y:S01]  /*6e90*/  USHF.L.U32 UR6, UR6, UR5, URZ ;  /* 0x0000000506067299 */ /* 0x000fe2000800063f */
[----:B------:R-:W-:Y:S01]  /*6ea0*/  IMAD.MOV.U32 R10, RZ, RZ, 0x1 ;  /* 0x00000001ff0a7424 */ /* 0x000fe200078e00ff */
[----:B------:R-:W-:Y:S01]  /*6eb0*/  LOP3.LUT R19, R18, 0x2, RZ, 0xfc, !PT ;  /* 0x0000000212137812 */ /* 0x000fe200078efcff */
[----:B------:R-:W-:Y:S01]  /*6ec0*/  IMAD.MOV.U32 R8, RZ, RZ, RZ ;  /* 0x000000ffff087224 */ /* 0x000fe200078e00ff */
[----:B------:R-:W-:Y:S01]  /*6ed0*/  ULDC UR4, c[0x0][0x600] ;  /* 0x0001800000047ab9 */ /* 0x000fe20000000800 */
[----:B------:R-:W-:Y:S01]  /*6ee0*/  UMOV UR7, 0x1 ;  /* 0x0000000100077882 */ /* 0x000fe20000000000 */
[----:B------:R-:W-:-:S02]  /*6ef0*/  UIADD3 UR15, UR4, -0x1, URZ ;  /* 0xffffffff040f7890 */ /* 0x000fc4000fffe03f */
[----:B------:R-:W-:Y:S02]  /*6f00*/  USHF.L.U32 UR17, UR7, UR5, URZ ;  /* 0x0000000507117299 */ /* 0x000fe4000800063f */
[----:B------:R-:W-:Y:S01]  /*6f10*/  ULOP3.LUT UR16, URZ, UR6, URZ, 0x33, !UPT ;  /* 0x000000063f107292 */ /* 0x000fe2000f8e333f */
[----:B------:R-:W-:Y:S01]  /*6f20*/  ULDC.64 UR20, c[0x0][0x198] ;  /* 0x0000660000147ab9 */ /* 0x000fe20000000a00 */
[----:B0-----:R-:W-:-:S05]  /*6f30*/  VIADD R3, R3, 0x3f ;  /* 0x0000003f03037836 */ /* 0x001fca0000000000 */
[----:B------:R-:W-:-:S04]  /*6f40*/  SHF.R.S32.HI R4, RZ, 0x1f, R3 ;  /* 0x0000001fff047819 */ /* 0x000fc80000011403 */
[----:B------:R-:W-:Y:S01]  /*6f50*/  LEA.HI R4, R4, R3, RZ, 0x6 ;  /* 0x0000000304047211 */ /* 0x000fe200078f30ff */
[C---:B-1----:R-:W-:Y:S02]  /*6f60*/  IMAD.SHL.U32 R11, R12.reuse, 0x10, RZ ;  /* 0x000000100c0b7824 */ /* 0x042fe400078e00ff */
[----:B------:R-:W-:Y:S01]  /*6f70*/  IMAD.SHL.U32 R12, R12, 0x400, RZ ;  /* 0x000004000c0c7824 */ /* 0x000fe200078e00ff */
[----:B------:R-:W-:Y:S01]  /*6f80*/  SHF.R.S32.HI R9, RZ, 0x6, R4 ;  /* 0x00000006ff097819 */ /* 0x000fe20000011404 */
[----:B------:R-:W-:Y:S01]  /*6f90*/  IMAD.MOV.U32 R3, RZ, RZ, 0x1 ;  /* 0x00000001ff037424 */ /* 0x000fe200078e00ff */
[----:B------:R-:W-:Y:S02]  /*6fa0*/  LOP3.LUT R11, R11, 0x10, RZ, 0xc0, !PT ;  /* 0x000000100b0b7812 */ /* 0x000fe400078ec0ff */
[----:B------:R-:W-:Y:S01]  /*6fb0*/  LOP3.LUT R12, R12, 0x400, RZ, 0xc0, !PT ;  /* 0x000004000c0c7812 */ /* 0x000fe200078ec0ff */
[----:B------:R-:W-:-:S07]  /*6fc0*/  VIADD R13, R9, 0x1 ;  /* 0x00000001090d7836 */ /* 0x000fce0000000000 */
.L_x_145:
[----:B------:R-:W-:-:S03]  /*6fd0*/  UMOV UR4, 0xffffffff ;  /* 0xffffffff00047882 */ /* 0x000fc60000000000 */
[----:B------:R-:W-:Y:S05]  /*6fe0*/  BRA.DIV UR4, `(.L_x_135) ;  /* 0x0000000e04a87947 */ /* 0x000fea000b800000 */
[----:B------:R-:W-:-:S13]  /*6ff0*/  ELECT P6, URZ, PT ;  /* 0x00000000003f782f */ /* 0x000fda00038c0000 */
.L_x_156:
[----:B------:R-:W0:Y:S01]  /*7000*/  LDC R4, c[0x0][0x28c] ;  /* 0x0000a300ff047b82 */ /* 0x000e220000000800 */
[----:B------:R-:W-:Y:S01]  /*7010*/  BSSY B1, `(.L_x_136) ;  /* 0x0000038000017945 */ /* 0x000fe20003800000 */
[----:B0-----:R-:W-:-:S13]  /*7020*/  ISETP.LT.OR P6, PT, R4, 0x1, !P6 ;  /* 0x000000010400780c */ /* 0x001fda00077c1670 */
[----:B------:R-:W-:Y:S05]  /*7030*/  @P6 BRA `(.L_x_137) ;  /* 0x0000000000d46947 */ /* 0x000fea0003800000 */
[----:B------:R-:W-:Y:S02]  /*7040*/  IMAD R20, R20, 0x20, R11 ;  /* 0x0000002014147824 */ /* 0x000fe400078e020b */
[----:B------:R-:W-:Y:S02]  /*7050*/  IMAD R21, R21, 0x180, RZ ;  /* 0x0000018015157824 */ /* 0x000fe400078e02ff */
[----:B------:R-:W-:Y:S02]  /*7060*/  IMAD.MOV.U32 R24, RZ, RZ, RZ ;  /* 0x000000ffff187224 */ /* 0x000fe400078e00ff */
[----:B------:R-:W-:Y:S02]  /*7070*/  IMAD.MOV.U32 R4, RZ, RZ, R13 ;  /* 0x000000ffff047224 */ /* 0x000fe400078e000d */
[----:B------:R-:W-:Y:S02]  /*7080*/  IMAD.MOV.U32 R5, RZ, RZ, R3 ;  /* 0x000000ffff057224 */ /* 0x000fe400078e0003 */
[----:B------:R-:W-:-:S07]  /*7090*/  IMAD.MOV.U32 R7, RZ, RZ, R8 ;  /* 0x000000ffff077224 */ /* 0x000fce00078e0008 */
.L_x_140:
[----:B------:R-:W0:Y:S01]  /*70a0*/  S2R R15, SR_CgaCtaId ;  /* 0x00000000000f7919 */ /* 0x000e220000008800 */
[----:B------:R-:W-:Y:S02]  /*70b0*/  MOV R14, 0x400 ;  /* 0x00000400000e7802 */ /* 0x000fe40000000f00 */
[----:B------:R-:W-:Y:S02]  /*70c0*/  ISETP.NE.AND P1, PT, R0, RZ, PT ;  /* 0x000000ff0000720c */ /* 0x000fe40003f25270 */
[----:B0-----:R-:W-:Y:S02]  /*70d0*/  LEA R22, R15, R14, 0x18 ;  /* 0x0000000e0f167211 */ /* 0x001fe400078ec0ff */
[----:B------:R-:W-:-:S09]  /*70e0*/  SHF.L.U32 R14, R5, 0x1f, RZ ;  /* 0x0000001f050e7819 */ /* 0x000fd200000006ff */
[----:B------:R-:W0:Y:S01]  /*70f0*/  @!P1 LDC R15, c[0x0][0x500] ;  /* 0x00014000ff0f9b82 */ /* 0x000e220000000800 */
[----:B------:R-:W-:-:S04]  /*7100*/  IMAD R23, R7, 0x8, R22 ;  /* 0x0000000807177824 */ /* 0x000fc800078e0216 */
[----:B------:R-:W1:Y:S02]  /*7110*/  SYNCS.PHASECHK.TRANS64.TRYWAIT P0, [R23+URZ+0x20], R14 ;  /* 0x0000200e170075a7 */ /* 0x000e64000800017f */
[----:B-1----:R-:W-:Y:S05]  /*7120*/  @!P0 BRA `(.L_x_138) ;  /* 0x0000000c00788947 */ /* 0x002fea0003800000 */
.L_x_157:
[----:B-1----:R-:W-:Y:S01]  /*7130*/  PRMT R14, R19, 0x9910, RZ ;  /* 0x00009910130e7816 */ /* 0x002fe200000000ff */
[----:B0-----:R0:W-:Y:S03]  /*7140*/  @!P1 SYNCS.ARRIVE.TRANS64 RZ, [R23+URZ], R15 ;  /* 0x0000000f17ff99a7 */ /* 0x0011e6000800003f */
[----:B------:R-:W-:-:S13]  /*7150*/  ISETP.NE.AND P0, PT, R14, 0x2, PT ;  /* 0x000000020e00780c */ /* 0x000fda0003f05270 */
[----:B0-----:R-:W-:Y:S05]  /*7160*/  @P0 BRA `(.L_x_139) ;  /* 0x0000000000040947 */ /* 0x001fea0003800000 */
[----:B------:R-:W-:Y:S01]  /*7170*/  BPT.TRAP 0x1 ;  /* 0x000000040000795c */ /* 0x000fe20000300000 */
.L_x_139:
[----:B------:R-:W-:Y:S01]  /*7180*/  IMAD R15, R7, 0xc000, R22 ;  /* 0x0000c000070f7824 */ /* 0x000fe200078e0216 */
[----:B------:R-:W-:Y:S01]  /*7190*/  R2UR UR9, R23 ;  /* 0x00000000170972ca */ /* 0x000fe200000e0000 */
[----:B------:R-:W-:Y:S01]  /*71a0*/  IMAD R14, R7, 0x800, R12 ;  /* 0x00000800070e7824 */ /* 0x000fe200078e020c */
[----:B------:R-:W-:Y:S01]  /*71b0*/  UIADD3 UR4, UP0, UR20, 0xf0, URZ ;  /* 0x000000f014047890 */ /* 0x000fe2000ff1e03f */
[----:B------:R-:W-:Y:S01]  /*71c0*/  VIADD R4, R4, 0xffffffff ;  /* 0xffffffff04047836 */ /* 0x000fe20000000000 */
[----:B------:R-:W-:Y:S01]  /*71d0*/  R2UR UR5, R15 ;  /* 0x000000000f0572ca */ /* 0x000fe200000e0000 */
[----:B------:R-:W-:Y:S01]  /*71e0*/  IMAD R14, R14, 0x2, R22 ;  /* 0x000000020e0e7824 */ /* 0x000fe200078e0216 */
[----:B------:R-:W-:Y:S01]  /*71f0*/  R2UR UR11, R21 ;  /* 0x00000000150b72ca */ /* 0x000fe200000e0000 */
[----:B------:R-:W-:Y:S01]  /*7200*/  UIADD3 UR22, UP1, UR20, 0x1f0, URZ ;  /* 0x000001f014167890 */ /* 0x000fe2000ff3e03f */
[----:B------:R-:W-:Y:S01]  /*7210*/  R2UR UR10, R24 ;  /* 0x00000000180a72ca */ /* 0x000fe200000e0000 */
[----:B------:R-:W-:Y:S01]  /*7220*/  VIADD R7, R7, 0x1 ;  /* 0x0000000107077836 */ /* 0x000fe20000000000 */
[----:B------:R-:W-:Y:S01]  /*7230*/  R2UR UR8, R14 ;  /* 0x000000000e0872ca */ /* 0x000fe200000e0000 */
[----:B------:R-:W-:Y:S01]  /*7240*/  UIADD3.X UR23, URZ, UR21, URZ, UP1, !UPT ;  /* 0x000000153f177290 */ /* 0x000fe20008ffe43f */
[----:B------:R-:W-:Y:S01]  /*7250*/  R2UR UR12, R6 ;  /* 0x00000000060c72ca */ /* 0x000fe200000e0000 */
[----:B------:R-:W-:Y:S01]  /*7260*/  UMOV UR6, 0x0 ;  /* 0x0000000000067882 */ /* 0x000fe20000000000 */
[----:B------:R-:W-:Y:S01]  /*7270*/  R2UR UR18, R20 ;  /* 0x00000000141272ca */ /* 0x000fe200000e0000 */
[----:B------:R-:W-:Y:S01]  /*7280*/  UMOV UR7, 0x10000000 ;  /* 0x1000000000077882 */ /* 0x000fe20000000000 */
[----:B------:R-:W-:Y:S01]  /*7290*/  ISETP.GT.AND P1, PT, R4, 0x1, PT ;  /* 0x000000010400780c */ /* 0x000fe20003f24270 */
[----:B------:R-:W-:Y:S01]  /*72a0*/  UIADD3 UR13, UR5, 0x100, URZ ;  /* 0x00000100050d7890 */ /* 0x000fe2000fffe03f */
[C---:B------:R-:W-:Y:S01]  /*72b0*/  ISETP.NE.AND P0, PT, R7.reuse, 0x4, PT ;  /* 0x000000040700780c */ /* 0x040fe20003f05270 */
[----:B------:R-:W-:Y:S01]  /*72c0*/  UIADD3.X UR5, URZ, UR21, URZ, UP0, !UPT ;  /* 0x000000153f057290 */ /* 0x000fe200087fe43f */
[----:B------:R-:W-:Y:S01]  /*72d0*/  VIADD R24, R24, 0x40 ;  /* 0x0000004018187836 */ /* 0x000fe20000000000 */
[----:B------:R-:W-:Y:S01]  /*72e0*/  UMOV UR19, 0x30000 ;  /* 0x0003000000137882 */ /* 0x000fe20000000000 */
[----:B------:R-:W-:Y:S01]  /*72f0*/  SEL R14, RZ, 0x1, P0 ;  /* 0x00000001ff0e7807 */ /* 0x000fe20000000000 */
[----:B------:R-:W-:Y:S01]  /*7300*/  UIADD3 UR14, UR8, 0x30100, URZ ;  /* 0x00030100080e7890 */ /* 0x000fe2000fffe03f */
[----:B------:R-:W-:-:S02]  /*7310*/  SEL R7, R7, RZ, P0 ;  /* 0x000000ff07077207 */ /* 0x000fc40000000000 */
[----:B------:R-:W-:Y:S01]  /*7320*/  UMOV UR8, UR13 ;  /* 0x0000000d00087c82 */ /* 0x000fe20008000000 */
[----:B------:R-:W-:Y:S01]  /*7330*/  LOP3.LUT R5, R5, R14, RZ, 0x3c, !PT ;  /* 0x0000000e05057212 */ /* 0x000fe200078e3cff */
[----:B------:R0:W-:Y:S02]  /*7340*/  UTMALDG.3D [UR8], [UR4], desc[UR6] ;  /* 0x00000608040075b4 */ /* 0x0001e40008011000 */
[----:B0-----:R-:W-:Y:S01]  /*7350*/  UMOV UR8, UR14 ;  /* 0x0000000e00087c82 */ /* 0x001fe20008000000 */
[----:B------:R-:W-:Y:S02]  /*7360*/  UMOV UR11, UR18 ;  /* 0x00000012000b7c82 */ /* 0x000fe40008000000 */
[----:B------:R0:W-:Y:S02]  /*7370*/  UTMALDG.3D.MULTICAST [UR8], [UR22], UR19, desc[UR6] ;  /* 0x00000608160073b4 */ /* 0x0001e40008011813 */
[----:B0-----:R-:W-:Y:S05]  /*7380*/  @P1 BRA `(.L_x_140) ;  /* 0xfffffffc00441947 */ /* 0x001fea000383ffff */
.L_x_137:
[----:B------:R-:W-:Y:S05]  /*7390*/  BSYNC B1 ;  /* 0x0000000000017941 */ /* 0x000fea0003800000 */
.L_x_136:
[----:B------:R-:W-:Y:S01]  /*73a0*/  LOP3.LUT P1, RZ, R10, 0xff, RZ, 0xc0, !PT ;  /* 0x000000ff0aff7812 */ /* 0x000fe2000782c0ff */
[----:B------:R-:W-:Y:S01]  /*73b0*/  IMAD.IADD R8, R9, 0x1, R8 ;  /* 0x0000000109087824 */ /* 0x000fe200078e0208 */
[----:B------:R-:W-:Y:S01]  /*73c0*/  IADD3 R16, P2, R16, UR52, RZ ;  /* 0x0000003410107c10 */ /* 0x000fe2000ff5e0ff */
[----:B------:R-:W-:Y:S01]  /*73d0*/  ULDC.64 UR4, c[0x0][0x650] ;  /* 0x0001940000047ab9 */ /* 0x000fe20000000a00 */
[----:B------:R-:W-:Y:S01]  /*73e0*/  BSSY B1, `(.L_x_141) ;  /* 0x000006d000017945 */ /* 0x000fe20003800000 */
[----:B------:R-:W-:Y:S01]  /*73f0*/  IMAD.MOV.U32 R21, RZ, RZ, -0x1 ;  /* 0xffffffffff157424 */ /* 0x000fe200078e00ff */
[----:B------:R-:W-:Y:S01]  /*7400*/  SHF.R.U32.HI R4, RZ, 0x2, R8 ;  /* 0x00000002ff047819 */ /* 0x000fe20000011608 */
[----:B------:R-:W-:Y:S01]  /*7410*/  IMAD.MOV.U32 R20, RZ, RZ, -0x1 ;  /* 0xffffffffff147424 */ /* 0x000fe200078e00ff */
[----:B------:R-:W-:Y:S02]  /*7420*/  ISETP.GT.U32.AND P0, PT, R8, 0x3, PT ;  /* 0x000000030800780c */ /* 0x000fe40003f04070 */
[----:B------:R-:W-:-:S02]  /*7430*/  LOP3.LUT R4, R4, 0x1, RZ, 0xc0, !PT ;  /* 0x0000000104047812 */ /* 0x000fc400078ec0ff */
[----:B------:R-:W-:Y:S01]  /*7440*/  ISETP.LT.U32.AND P0, PT, R9, 0x4, P0 ;  /* 0x000000040900780c */ /* 0x000fe20000701070 */
[----:B------:R-:W0:Y:S01]  /*7450*/  @P1 S2R R6, SR_CgaCtaId ;  /* 0x0000000000061919 */ /* 0x000e220000008800 */
[----:B------:R-:W-:Y:S02]  /*7460*/  @P1 MOV R5, 0x400 ;  /* 0x0000040000051802 */ /* 0x000fe40000000f00 */
[----:B------:R-:W-:Y:S02]  /*7470*/  IADD3.X R17, R17, UR38, RZ, P2, !PT ;  /* 0x0000002611117c10 */ /* 0x000fe400097fe4ff */
[----:B------:R-:W-:Y:S02]  /*7480*/  ISETP.GE.U32.AND P2, PT, R16, UR4, PT ;  /* 0x0000000410007c0c */ /* 0x000fe4000bf46070 */
[----:B------:R-:W-:Y:S02]  /*7490*/  LOP3.LUT R8, R8, 0x3, RZ, 0xc0, !PT ;  /* 0x0000000308087812 */ /* 0x000fe400078ec0ff */
[----:B------:R-:W-:-:S02]  /*74a0*/  PRMT R10, RZ, 0x7610, R10 ;  /* 0x00007610ff0a7816 */ /* 0x000fc4000000000a */
[----:B0-----:R-:W-:Y:S01]  /*74b0*/  @P1 LEA R5, R6, R5, 0x18 ;  /* 0x0000000506051211 */ /* 0x001fe200078ec0ff */
[----:B------:R-:W-:-:S03]  /*74c0*/  IMAD.MOV.U32 R6, RZ, RZ, -0x1 ;  /* 0xffffffffff067424 */ /* 0x000fc600078e00ff */
[----:B------:R0:W-:Y:S01]  /*74d0*/  @P1 SYNCS.ARRIVE.TRANS64.A1T0 RZ, [R5+URZ+0x58], RZ ;  /* 0x000058ff05ff19a7 */ /* 0x0001e2000810003f */
[----:B------:R-:W-:Y:S02]  /*74e0*/  ISETP.NE.U32.AND P1, PT, R4, 0x1, PT ;  /* 0x000000010400780c */ /* 0x000fe40003f25070 */
[----:B------:R-:W-:Y:S02]  /*74f0*/  SEL R4, RZ, 0x1, !P0 ;  /* 0x00000001ff047807 */ /* 0x000fe40004000000 */
[----:B------:R-:W-:Y:S02]  /*7500*/  ISETP.GE.U32.AND.EX P0, PT, R17, UR5, PT, P2 ;  /* 0x0000000511007c0c */ /* 0x000fe4000bf06120 */
[----:B------:R-:W-:-:S04]  /*7510*/  ISETP.GT.U32.AND P1, PT, R9, 0x3, !P1 ;  /* 0x000000030900780c */ /* 0x000fc80004f24070 */
[----:B0-----:R-:W-:-:S04]  /*7520*/  SEL R5, RZ, 0x1, !P1 ;  /* 0x00000001ff057807 */ /* 0x001fc80004800000 */
[--C-:B------:R-:W-:Y:S02]  /*7530*/  LOP3.LUT R3, R5, R3, R4.reuse, 0x96, !PT ;  /* 0x0000000305037212 */ /* 0x100fe400078e9604 */
[----:B------:R-:W-:Y:S01]  /*7540*/  PRMT R4, RZ, 0x7610, R4 ;  /* 0x00007610ff047816 */ /* 0x000fe20000000004 */
[----:B------:R-:W-:Y:S06]  /*7550*/  @P0 BRA `(.L_x_142) ;  /* 0x0000000400540947 */ /* 0x000fec0003800000 */
[----:B------:R-:W0:Y:S01]  /*7560*/  S2R R15, SR_CTAID.X ;  /* 0x00000000000f7919 */ /* 0x000e220000002500 */
[----:B------:R-:W-:Y:S01]  /*7570*/  ULDC.64 UR4, c[0x0][0x628] ;  /* 0x00018a0000047ab9 */ /* 0x000fe20000000a00 */
[----:B------:R-:W-:Y:S01]  /*7580*/  ULDC UR7, c[0x0][0x630] ;  /* 0x00018c0000077ab9 */ /* 0x000fe20000000800 */
[----:B------:R-:W-:Y:S01]  /*7590*/  ISETP.NE.U32.AND P0, PT, RZ, UR4, PT ;  /* 0x00000004ff007c0c */ /* 0x000fe2000bf05070 */
[----:B------:R-:W1:Y:S01]  /*75a0*/  S2R R20, SR_CTAID.Y ;  /* 0x0000000000147919 */ /* 0x000e620000002600 */
[----:B------:R-:W-:Y:S01]  /*75b0*/  ULDC UR8, c[0x0][0x150] ;  /* 0x0000540000087ab9 */ /* 0x000fe20000000800 */
[----:B------:R-:W-:Y:S01]  /*75c0*/  IMAD.MOV.U32 R4, RZ, RZ, R16 ;  /* 0x000000ffff047224 */ /* 0x000fe200078e0010 */
[----:B------:R-:W-:Y:S01]  /*75d0*/  ISETP.NE.AND.EX P0, PT, RZ, UR5, PT, P0 ;  /* 0x00000005ff007c0c */ /* 0x000fe2000bf05300 */
[----:B------:R-:W-:Y:S01]  /*75e0*/  IMAD.MOV.U32 R5, RZ, RZ, R17 ;  /* 0x000000ffff057224 */ /* 0x000fe200078e0011 */
[----:B0-----:R-:W-:-:S11]  /*75f0*/  I2FP.F32.U32 R22, R15 ;  /* 0x0000000f00167245 */ /* 0x001fd60000201000 */
[----:B------:R-:W-:Y:S05]  /*7600*/  @!P0 BRA `(.L_x_143) ;  /* 0x0000000000288947 */ /* 0x000fea0003800000 */
[----:B------:R-:W-:Y:S02]  /*7610*/  ULDC UR6, c[0x0][0x634] ;  /* 0x00018d0000067ab9 */ /* 0x000fe40000000800 */
[----:B------:R-:W-:-:S05]  /*7620*/  IADD3 R5, P0, R16, UR6, RZ ;  /* 0x0000000610057c10 */ /* 0x000fca000ff1e0ff */
[----:B------:R-:W-:-:S04]  /*7630*/  IMAD.X R21, RZ, RZ, R17, P0 ;  /* 0x000000ffff157224 */ /* 0x000fc800000e0611 */
[----:B------:R-:W-:-:S04]  /*7640*/  IMAD.WIDE.U32 R6, R21, UR4, RZ ;  /* 0x0000000415067c25 */ /* 0x000fc8000f8e00ff */
[----:B------:R-:W-:-:S04]  /*7650*/  IMAD.WIDE.U32 R6, P0, R5, UR5, R6 ;  /* 0x0000000505067c25 */ /* 0x000fc8000f800006 */
[----:B------:R-:W-:-:S04]  /*7660*/  IMAD.WIDE.U32 R4, R5, UR4, RZ ;  /* 0x0000000405047c25 */ /* 0x000fc8000f8e00ff */
[----:B------:R-:W-:Y:S01]  /*7670*/  IMAD.MOV.U32 R4, RZ, RZ, R7 ;  /* 0x000000ffff047224 */ /* 0x000fe200078e0007 */
[----:B------:R-:W-:Y:S01]  /*7680*/  IADD3 RZ, P1, R5, R6, RZ ;  /* 0x0000000605ff7210 */ /* 0x000fe20007f3e0ff */
[----:B------:R-:W-:-:S04]  /*7690*/  IMAD.X R5, RZ, RZ, RZ, P0 ;  /* 0x000000ffff057224 */ /* 0x000fc800000e06ff */
[----:B------:R-:W-:-:S08]  /*76a0*/  IMAD.WIDE.U32.X R4, R21, UR5, R4, P1 ;  /* 0x0000000515047c25 */ /* 0x000fd000088e0404 */
.L_x_143:
[--C-:B------:R-:W-:Y:S01]  /*76b0*/  SHF.R.U64 R14, R4, UR7, R5.reuse ;  /* 0x00000007040e7c19 */ /* 0x100fe20008001205 */
[----:B------:R-:W-:Y:S01]  /*76c0*/  FMUL R22, R22, UR8 ;  /* 0x0000000816167c20 */ /* 0x000fe20008400000 */
[----:B------:R-:W-:Y:S01]  /*76d0*/  SHF.R.U32.HI R4, RZ, UR7, R5 ;  /* 0x00000007ff047c19 */ /* 0x000fe20008011605 */
[----:B------:R-:W0:Y:S01]  /*76e0*/  LDC R6, c[0x0][0x144] ;  /* 0x00005100ff067b82 */ /* 0x000e220000000800 */
[----:B------:R-:W-:Y:S01]  /*76f0*/  IADD3 R5, P0, RZ, -R14, RZ ;  /* 0x8000000eff057210 */ /* 0x000fe20007f1e0ff */
[----:B------:R-:W-:Y:S01]  /*7700*/  ULDC UR6, c[0x0][0x154] ;  /* 0x0000550000067ab9 */ /* 0x000fe20000000800 */
[----:B-1----:R-:W-:Y:S01]  /*7710*/  I2FP.F32.U32 R7, R20 ;  /* 0x0000001400077245 */ /* 0x002fe20000201000 */
[----:B------:R-:W1:Y:S01]  /*7720*/  F2I.U32.TRUNC.NTZ R22, R22 ;  /* 0x0000001600167305 */ /* 0x000e62000020f000 */
[----:B------:R-:W-:Y:S01]  /*7730*/  ULDC.64 UR4, c[0x0][0x620] ;  /* 0x0001880000047ab9 */ /* 0x000fe20000000a00 */
[----:B------:R-:W-:Y:S01]  /*7740*/  IMAD.X R4, RZ, RZ, ~R4, P0 ;  /* 0x000000ffff047224 */ /* 0x000fe200000e0e04 */
[----:B------:R-:W-:Y:S01]  /*7750*/  ISETP.NE.AND P2, PT, R2, 0x1, PT ;  /* 0x000000010200780c */ /* 0x000fe20003f45270 */
[----:B------:R-:W-:Y:S01]  /*7760*/  FMUL R23, R7, UR6 ;  /* 0x0000000607177c20 */ /* 0x000fe20008400000 */
[----:B------:R-:W2:Y:S01]  /*7770*/  LDC R25, c[0x0][0x148] ;  /* 0x00005200ff197b82 */ /* 0x000ea20000000800 */
[----:B------:R-:W-:Y:S01]  /*7780*/  IMAD R4, R4, UR4, RZ ;  /* 0x0000000404047c24 */ /* 0x000fe2000f8e02ff */
[----:B------:R-:W-:-:S02]  /*7790*/  ULDC.64 UR6, c[0x0][0x640] ;  /* 0x0001900000067ab9 */ /* 0x000fc40000000a00 */
[----:B------:R-:W-:Y:S01]  /*77a0*/  ISETP.NE.U32.AND P0, PT, RZ, UR6, PT ;  /* 0x00000006ff007c0c */ /* 0x000fe2000bf05070 */
[----:B------:R-:W3:Y:S01]  /*77b0*/  F2I.U32.TRUNC.NTZ R23, R23 ;  /* 0x0000001700177305 */ /* 0x000ee2000020f000 */
[C---:B------:R-:W-:Y:S02]  /*77c0*/  IMAD R7, R5.reuse, UR5, R4 ;  /* 0x0000000505077c24 */ /* 0x040fe4000f8e0204 */
[----:B------:R-:W-:Y:S01]  /*77d0*/  IMAD.WIDE.U32 R4, R5, UR4, R16 ;  /* 0x0000000405047c25 */ /* 0x000fe2000f8e0010 */
[----:B------:R-:W-:Y:S01]  /*77e0*/  ULDC UR4, c[0x0][0x618] ;  /* 0x0001860000047ab9 */ /* 0x000fe20000000800 */
[----:B------:R-:W-:Y:S02]  /*77f0*/  ISETP.NE.AND.EX P0, PT, RZ, UR7, PT, P0 ;  /* 0x00000007ff007c0c */ /* 0x000fe4000bf05300 */
[----:B------:R-:W-:Y:S02]  /*7800*/  IMAD.IADD R5, R5, 0x1, R7 ;  /* 0x0000000105057824 */ /* 0x000fe400078e0207 */
[----:B-1----:R-:W-:-:S03]  /*7810*/  IMAD.MOV R22, RZ, RZ, -R22 ;  /* 0x000000ffff167224 */ /* 0x002fc600078e0a16 */
[----:B------:R-:W-:Y:S01]  /*7820*/  SHF.R.U64 R21, R4, UR4, R5 ;  /* 0x0000000404157c19 */ /* 0x000fe20008001205 */
[----:B0-----:R-:W-:Y:S01]  /*7830*/  IMAD R15, R6, R22, R15 ;  /* 0x00000016060f7224 */ /* 0x001fe200078e020f */
[----:B------:R-:W-:Y:S01]  /*7840*/  SHF.R.U32.HI R4, RZ, UR4, R5 ;  /* 0x00000004ff047c19 */ /* 0x000fe20008011605 */
[----:B------:R-:W-:Y:S01]  /*7850*/  ULDC UR4, c[0x0][0x608] ;  /* 0x0001820000047ab9 */ /* 0x000fe20000000800 */
[----:B---3--:R-:W-:Y:S02]  /*7860*/  IMAD.MOV R6, RZ, RZ, -R23 ;  /* 0x000000ffff067224 */ /* 0x008fe400078e0a17 */
[--C-:B------:R-:W-:Y:S02]  /*7870*/  SHF.R.U64 R22, R21, UR4, R4.reuse ;  /* 0x0000000415167c19 */ /* 0x100fe40008001204 */
[----:B------:R-:W-:Y:S01]  /*7880*/  SHF.R.U32.HI R5, RZ, UR4, R4 ;  /* 0x00000004ff057c19 */ /* 0x000fe20008011604 */
[----:B------:R-:W-:Y:S01]  /*7890*/  ULDC UR4, c[0x0][0x658] ;  /* 0x0001960000047ab9 */ /* 0x000fe20000000800 */
[----:B--2---:R-:W-:-:S02]  /*78a0*/  @P2 IMAD R15, R25, R6, R20 ;  /* 0x00000006190f2224 */ /* 0x004fc400078e0214 */
[--C-:B------:R-:W-:Y:S02]  /*78b0*/  SHF.R.U64 R20, R22, UR4, R5.reuse ;  /* 0x0000000416147c19 */ /* 0x100fe40008001205 */
[----:B------:R-:W-:-:S03]  /*78c0*/  SHF.R.U32.HI R23, RZ, UR4, R5 ;  /* 0x00000004ff177c19 */ /* 0x000fc60008011605 */
[----:B------:R-:W-:Y:S02]  /*78d0*/  IMAD.MOV.U32 R6, RZ, RZ, R20 ;  /* 0x000000ffff067224 */ /* 0x000fe400078e0014 */
[----:B------:R-:W-:Y:S01]  /*78e0*/  IMAD.MOV.U32 R5, RZ, RZ, R23 ;  /* 0x000000ffff057224 */ /* 0x000fe200078e0017 */
[----:B------:R-:W-:Y:S06]  /*78f0*/  @!P0 BRA `(.L_x_144) ;  /* 0x00000000002c8947 */ /* 0x000fec0003800000 */
        /* <DEDUP_REMOVED lines=9> */
[----:B------:R-:W-:-:S04]  /*7990*/  IMAD.WIDE.U32.X R4, R23, UR7, R4, P1 ;  /* 0x0000000717047c25 */ /* 0x000fc800088e0404 */
[----:B------:R-:W-:-:S07]  /*79a0*/  IMAD.MOV.U32 R6, RZ, RZ, R4 ;  /* 0x000000ffff067224 */ /* 0x000fce00078e0004 */
.L_x_144:
[----:B------:R-:W-:Y:S01]  /*79b0*/  ULDC UR4, c[0x0][0x648] ;  /* 0x0001920000047ab9 */ /* 0x000fe20000000800 */
[----:B------:R-:W-:Y:S01]  /*79c0*/  LOP3.LUT R4, R22, UR16, RZ, 0xc0, !PT ;  /* 0x0000001016047c12 */ /* 0x000fe2000f8ec0ff */
[----:B------:R-:W-:Y:S01]  /*79d0*/  ULDC UR5, c[0x0][0x610] ;  /* 0x0001840000057ab9 */ /* 0x000fe20000000800 */
[----:B------:R-:W-:Y:S01]  /*79e0*/  SHF.R.U64 R5, R6, UR4, R5 ;  /* 0x0000000406057c19 */ /* 0x000fe20008001205 */
[----:B------:R-:W-:Y:S01]  /*79f0*/  ULDC UR4, c[0x0][0x638] ;  /* 0x00018e0000047ab9 */ /* 0x000fe20000000800 */
[----:B------:R-:W-:-:S03]  /*7a00*/  LOP3.LUT R21, R21, UR15, RZ, 0xc0, !PT ;  /* 0x0000000f15157c12 */ /* 0x000fc6000f8ec0ff */
[----:B------:R-:W-:Y:S02]  /*7a10*/  IMAD.MOV R7, RZ, RZ, -R5 ;  /* 0x000000ffff077224 */ /* 0x000fe400078e0a05 */
[----:B------:R-:W-:Y:S02]  /*7a20*/  IMAD R4, R5, UR17, R4 ;  /* 0x0000001105047c24 */ /* 0x000fe4000f8e0204 */
[----:B------:R-:W-:Y:S01]  /*7a30*/  IMAD R20, R7, UR4, R20 ;  /* 0x0000000407147c24 */ /* 0x000fe2000f8e0214 */
[----:B------:R-:W-:Y:S01]  /*7a40*/  ULDC UR4, c[0x0][0x600] ;  /* 0x0001800000047ab9 */ /* 0x000fe20000000800 */
[----:B------:R-:W-:Y:S02]  /*7a50*/  IMAD R15, R4, UR5, R15 ;  /* 0x00000005040f7c24 */ /* 0x000fe4000f8e020f */
[----:B------:R-:W-:Y:S02]  /*7a60*/  IMAD R6, R20, UR4, R21 ;  /* 0x0000000414067c24 */ /* 0x000fe4000f8e0215 */
[----:B------:R-:W-:-:S03]  /*7a70*/  IMAD.MOV.U32 R4, RZ, RZ, 0x1 ;  /* 0x00000001ff047424 */ /* 0x000fc600078e00ff */
[----:B------:R-:W-:Y:S02]  /*7a80*/  SEL R20, R6, R15, !P2 ;  /* 0x0000000f06147207 */ /* 0x000fe40005000000 */
[----:B------:R-:W-:Y:S01]  /*7a90*/  SEL R21, R15, R6, !P2 ;  /* 0x000000060f157207 */ /* 0x000fe20005000000 */
[----:B------:R-:W-:-:S07]  /*7aa0*/  IMAD.MOV.U32 R6, RZ, RZ, R14 ;  /* 0x000000ffff067224 */ /* 0x000fce00078e000e */
.L_x_142:
[----:B------:R-:W-:Y:S05]  /*7ab0*/  BSYNC B1 ;  /* 0x0000000000017941 */ /* 0x000fea0003800000 */
.L_x_141:
[----:B------:R-:W-:-:S13]  /*7ac0*/  LOP3.LUT P0, RZ, R4, 0xff, RZ, 0xc0, !PT ;  /* 0x000000ff04ff7812 */ /* 0x000fda000780c0ff */
[----:B------:R-:W-:Y:S05]  /*7ad0*/  @P0 BRA `(.L_x_145) ;  /* 0xfffffff4003c0947 */ /* 0x000fea000383ffff */
[----:B------:R-:W-:Y:S05]  /*7ae0*/  BSYNC B0 ;  /* 0x0000000000007941 */ /* 0x000fea0003800000 */
.L_x_134:
[----:B------:R-:W-:-:S03]  /*7af0*/  UMOV UR4, 0xffffffff ;  /* 0xffffffff00047882 */ /* 0x000fc60000000000 */
[----:B------:R-:W-:Y:S05]  /*7b00*/  BRA.DIV UR4, `(.L_x_146) ;  /* 0x0000000604147947 */ /* 0x000fea000b800000 */
[----:B------:R-:W-:-:S13]  /*7b10*/  ELECT P6, URZ, PT ;  /* 0x00000000003f782f */ /* 0x000fda00038c0000 */
.L_x_160:
[----:B------:R-:W-:Y:S04]  /*7b20*/  BSSY B0, `(.L_x_147) ;  /* 0x000002b000007945 */ /* 0x000fe80003800000 */
[----:B------:R-:W-:Y:S05]  /*7b30*/  @!P6 BRA `(.L_x_148) ;  /* 0x0000000000a4e947 */ /* 0x000fea0003800000 */
[----:B------:R-:W-:-:S04]  /*7b40*/  LOP3.LUT R18, R18, 0x2, RZ, 0xfc, !PT ;  /* 0x0000000212127812 */ /* 0x000fc800078efcff */
[----:B------:R-:W-:-:S13]  /*7b50*/  ISETP.NE.AND P0, PT, R18, 0x3, PT ;  /* 0x000000031200780c */ /* 0x000fda0003f05270 */
[----:B------:R-:W-:Y:S05]  /*7b60*/  @!P0 BRA `(.L_x_149) ;  /* 0x0000000000048947 */ /* 0x000fea0003800000 */
[----:B------:R-:W-:Y:S01]  /*7b70*/  BPT.TRAP 0x1 ;  /* 0x000000040000795c */ /* 0x000fe20000300000 */
.L_x_149:
[----:B------:R-:W0:Y:S01]  /*7b80*/  S2R R5, SR_CgaCtaId ;  /* 0x0000000000057919 */ /* 0x000e220000008800 */
[----:B------:R-:W-:Y:S02]  /*7b90*/  MOV R0, 0x400 ;  /* 0x0000040000007802 */ /* 0x000fe40000000f00 */
[----:B------:R-:W-:Y:S02]  /*7ba0*/  SHF.L.U32 R2, R3, 0x1f, RZ ;  /* 0x0000001f03027819 */ /* 0x000fe400000006ff */
[----:B0-----:R-:W-:-:S05]  /*7bb0*/  LEA R5, R5, R0, 0x18 ;  /* 0x0000000005057211 */ /* 0x001fca00078ec0ff */
[----:B------:R-:W-:-:S04]  /*7bc0*/  VIADD R5, R5, 0x20 ;  /* 0x0000002005057836 */ /* 0x000fc80000000000 */
[C---:B------:R-:W-:Y:S02]  /*7bd0*/  IMAD R7, R8.reuse, 0x8, R5 ;  /* 0x0000000808077824 */ /* 0x040fe400078e0205 */
[----:B------:R-:W-:Y:S02]  /*7be0*/  VIADD R8, R8, 0x1 ;  /* 0x0000000108087836 */ /* 0x000fe40000000000 */
[----:B------:R-:W0:Y:S03]  /*7bf0*/  SYNCS.PHASECHK.TRANS64.TRYWAIT P0, [R7+URZ], R2 ;  /* 0x00000002070075a7 */ /* 0x000e26000800017f */
[----:B------:R-:W-:-:S04]  /*7c00*/  ISETP.NE.AND P1, PT, R8, 0x4, PT ;  /* 0x000000040800780c */ /* 0x000fc80003f25270 */
[----:B------:R-:W-:Y:S02]  /*7c10*/  SEL R0, RZ, 0x1, P1 ;  /* 0x00000001ff007807 */ /* 0x000fe40000800000 */
[----:B------:R-:W-:Y:S02]  /*7c20*/  SEL R8, R8, RZ, P1 ;  /* 0x000000ff08087207 */ /* 0x000fe40000800000 */
[----:B------:R-:W-:-:S03]  /*7c30*/  LOP3.LUT R9, R3, R0, RZ, 0x3c, !PT ;  /* 0x0000000003097212 */ /* 0x000fc600078e3cff */
[----:B------:R-:W-:Y:S01]  /*7c40*/  IMAD R6, R8, 0x8, R5 ;  /* 0x0000000808067824 */ /* 0x000fe200078e0205 */
[----:B------:R-:W-:Y:S01]  /*7c50*/  SHF.L.U32 R3, R9, 0x1f, RZ ;  /* 0x0000001f09037819 */ /* 0x000fe200000006ff */
[----:B0-----:R-:W-:Y:S06]  /*7c60*/  @!P0 BRA `(.L_x_150) ;  /* 0x0000000000dc8947 */ /* 0x001fec0003800000 */
.L_x_161:
[----:B------:R-:W1:Y:S01]  /*7c70*/  SYNCS.PHASECHK.TRANS64.TRYWAIT P0, [R6+URZ], R3 ;  /* 0x00000003060075a7 */ /* 0x000e62000800017f */
[----:B------:R-:W-:-:S05]  /*7c80*/  VIADD R0, R8, 0x1 ;  /* 0x0000000108007836 */ /* 0x000fca0000000000 */
[----:B------:R-:W-:-:S04]  /*7c90*/  ISETP.NE.AND P1, PT, R0, 0x4, PT ;  /* 0x000000040000780c */ /* 0x000fc80003f25270 */
[----:B0-----:R-:W-:Y:S02]  /*7ca0*/  SEL R2, RZ, 0x1, P1 ;  /* 0x00000001ff027807 */ /* 0x001fe40000800000 */
[----:B------:R-:W-:Y:S02]  /*7cb0*/  SEL R0, R0, RZ, P1 ;  /* 0x000000ff00007207 */ /* 0x000fe40000800000 */
[----:B------:R-:W-:-:S03]  /*7cc0*/  LOP3.LUT R9, R9, R2, RZ, 0x3c, !PT ;  /* 0x0000000209097212 */ /* 0x000fc600078e3cff */
[----:B------:R-:W-:Y:S01]  /*7cd0*/  IMAD R7, R0, 0x8, R5 ;  /* 0x0000000800077824 */ /* 0x000fe200078e0205 */
[----:B------:R-:W-:Y:S01]  /*7ce0*/  SHF.L.U32 R4, R9, 0x1f, RZ ;  /* 0x0000001f09047819 */ /* 0x000fe200000006ff */
[----:B-1----:R-:W-:Y:S06]  /*7cf0*/  @!P0 BRA `(.L_x_151) ;  /* 0x0000000000cc8947 */ /* 0x002fec0003800000 */
.L_x_162:
[----:B------:R-:W1:Y:S01]  /*7d00*/  SYNCS.PHASECHK.TRANS64.TRYWAIT P0, [R7+URZ], R4 ;  /* 0x00000004070075a7 */ /* 0x000e62000800017f */
[----:B------:R-:W-:-:S05]  /*7d10*/  VIADD R0, R0, 0x1 ;  /* 0x0000000100007836 */ /* 0x000fca0000000000 */
[----:B------:R-:W-:-:S04]  /*7d20*/  ISETP.NE.AND P1, PT, R0, 0x4, PT ;  /* 0x000000040000780c */ /* 0x000fc80003f25270 */
[----:B------:R-:W-:Y:S02]  /*7d30*/  SEL R2, RZ, 0x1, P1 ;  /* 0x00000001ff027807 */ /* 0x000fe40000800000 */
[----:B------:R-:W-:Y:S02]  /*7d40*/  SEL R0, R0, RZ, P1 ;  /* 0x000000ff00007207 */ /* 0x000fe40000800000 */
[----:B------:R-:W-:Y:S01]  /*7d50*/  LOP3.LUT R2, R9, R2, RZ, 0x3c, !PT ;  /* 0x0000000209027212 */ /* 0x000fe200078e3cff */
[----:B-1----:R-:W-:Y:S06]  /*7d60*/  @!P0 BRA `(.L_x_152) ;  /* 0x0000000000c48947 */ /* 0x002fec0003800000 */
.L_x_163:
[----:B------:R-:W-:Y:S01]  /*7d70*/  IMAD R5, R0, 0x8, R5 ;  /* 0x0000000800057824 */ /* 0x000fe200078e0205 */
[----:B------:R-:W-:-:S07]  /*7d80*/  SHF.L.U32 R0, R2, 0x1f, RZ ;  /* 0x0000001f02007819 */ /* 0x000fce00000006ff */
.L_x_153:
[----:B--2---:R2:W3:Y:S02]  /*7d90*/  SYNCS.PHASECHK.TRANS64.TRYWAIT P0, [R5+URZ], R0 ;  /* 0x00000000050075a7 */ /* 0x0044e4000800017f */
[----:B---3--:R-:W-:Y:S05]  /*7da0*/  @!P0 NANOSLEEP.SYNCS 0x989680 ;  /* 0x009896800000895d */ /* 0x008fea0003900000 */
[----:B------:R-:W3:Y:S02]  /*7db0*/  @!P0 SYNCS.PHASECHK.TRANS64 P0, [R5+URZ], R0 ;  /* 0x00000000050085a7 */ /* 0x000ee4000800007f */
[----:B---3--:R-:W-:Y:S05]  /*7dc0*/  @!P0 BRA `(.L_x_153) ;  /* 0xfffffffc00f08947 */ /* 0x008fea000383ffff */
.L_x_148:
[----:B------:R-:W-:Y:S05]  /*7dd0*/  BSYNC B0 ;  /* 0x0000000000007941 */ /* 0x000fea0003800000 */
.L_x_147:
[----:B------:R-:W-:Y:S05]  /*7de0*/  EXIT ;  /* 0x000000000000794d */ /* 0x000fea0003800000 */
.L_x_21:
[----:B-1----:R1:W2:Y:S02]  /*7df0*/  SYNCS.PHASECHK.TRANS64.TRYWAIT P1, [R3+URZ], R0 ;  /* 0x00000000030075a7 */ /* 0x0022a4000802017f */
[----:B--2---:R-:W-:Y:S05]  /*7e00*/  @!P1 NANOSLEEP.SYNCS 0x989680 ;  /* 0x009896800000995d */ /* 0x004fea0003900000 */
[----:B------:R-:W2:Y:S02]  /*7e10*/  @!P1 SYNCS.PHASECHK.TRANS64 P1, [R3+URZ], R0 ;  /* 0x00000000030095a7 */ /* 0x000ea4000802007f */
[----:B--2---:R-:W-:Y:S05]  /*7e20*/  @!P1 BRA `(.L_x_21) ;  /* 0xfffffffc00f09947 */ /* 0x004fea000383ffff */
[----:B------:R-:W-:Y:S05]  /*7e30*/  BRA `(.L_x_20) ;  /* 0xffffff9800a07947 */ /* 0x000fea000383ffff */
.L_x_26:
[----:B-1----:R1:W2:Y:S02]  /*7e40*/  SYNCS.PHASECHK.TRANS64.TRYWAIT P1, [R5+URZ], R4 ;  /* 0x00000004050075a7 */ /* 0x0022a4000802017f */
[----:B--2---:R-:W-:Y:S05]  /*7e50*/  @!P1 NANOSLEEP.SYNCS 0x989680 ;  /* 0x009896800000995d */ /* 0x004fea0003900000 */
[----:B------:R-:W2:Y:S02]  /*7e60*/  @!P1 SYNCS.PHASECHK.TRANS64 P1, [R5+URZ], R4 ;  /* 0x00000004050095a7 */ /* 0x000ea4000802007f */
[----:B--2---:R-:W-:Y:S05]  /*7e70*/  @!P1 BRA `(.L_x_26) ;  /* 0xfffffffc00f09947 */ /* 0x004fea000383ffff */
[----:B------:R-:W-:Y:S05]  /*7e80*/  BRA `(.L_x_25) ;  /* 0xffffffa0003c7947 */ /* 0x000fea000383ffff */
.L_x_135:
[----:B------:R-:W-:Y:S01]  /*7e90*/  BSSY B1, `(.L_x_154) ;  /* 0x0000006000017945 */ /* 0x000fe20003800000 */
[----:B------:R-:W-:-:S07]  /*7ea0*/  IMAD.MOV.U32 R15, RZ, RZ, -0x1 ;  /* 0xffffffffff0f7424 */ /* 0x000fce00078e00ff */
[----:B------:R-:W-:Y:S05]  /*7eb0*/  WARPSYNC.COLLECTIVE R15, `(.L_x_155) ;  /* 0x000000000f0c7348 */ /* 0x000fea0003c00000 */
[----:B------:R-:W-:Y:S02]  /*7ec0*/  ELECT P6, UR62, PT ;  /* 0x00000000003e782f */ /* 0x000fe400038c0000 */
[----:B------:R-:W-:Y:S01]  /*7ed0*/  MOV R14, UR62 ;  /* 0x0000003e000e7c02 */ /* 0x000fe20008000f00 */
[----:B------:R-:W-:Y:S10]  /*7ee0*/  ENDCOLLECTIVE ;  /* 0x000000000000791b */ /* 0x000ff40003800000 */
.L_x_155:
[----:B------:R-:W-:Y:S05]  /*7ef0*/  BSYNC B1 ;  /* 0x0000000000017941 */ /* 0x000fea0003800000 */
.L_x_154:
[----:B------:R-:W-:Y:S05]  /*7f00*/  BRA `(.L_x_156) ;  /* 0xfffffff0003c7947 */ /* 0x000fea000383ffff */
.L_x_138:
[----:B-1----:R1:W2:Y:S02]  /*7f10*/  SYNCS.PHASECHK.TRANS64.TRYWAIT P0, [R23+URZ+0x20], R14 ;  /* 0x0000200e170075a7 */ /* 0x0022a4000800017f */
[----:B--2---:R-:W-:Y:S05]  /*7f20*/  @!P0 NANOSLEEP.SYNCS 0x989680 ;  /* 0x009896800000895d */ /* 0x004fea0003900000 */
[----:B------:R-:W2:Y:S02]  /*7f30*/  @!P0 SYNCS.PHASECHK.TRANS64 P0, [R23+URZ+0x20], R14 ;  /* 0x0000200e170085a7 */ /* 0x000ea4000800007f */
[----:B--2---:R-:W-:Y:S05]  /*7f40*/  @!P0 BRA `(.L_x_138) ;  /* 0xfffffffc00f08947 */ /* 0x004fea000383ffff */
[----:B------:R-:W-:Y:S05]  /*7f50*/  BRA `(.L_x_157) ;  /* 0xfffffff000747947 */ /* 0x000fea000383ffff */
.L_x_146:
[----:B------:R-:W-:Y:S01]  /*7f60*/  BSSY B0, `(.L_x_158) ;  /* 0x0000006000007945 */ /* 0x000fe20003800000 */
[----:B------:R-:W-:-:S07]  /*7f70*/  IMAD.MOV.U32 R15, RZ, RZ, -0x1 ;  /* 0xffffffffff0f7424 */ /* 0x000fce00078e00ff */
[----:B------:R-:W-:Y:S05]  /*7f80*/  WARPSYNC.COLLECTIVE R15, `(.L_x_159) ;  /* 0x000000000f0c7348 */ /* 0x000fea0003c00000 */
[----:B------:R-:W-:Y:S02]  /*7f90*/  ELECT P6, UR62, PT ;  /* 0x00000000003e782f */ /* 0x000fe400038c0000 */
[----:B------:R-:W-:Y:S01]  /*7fa0*/  MOV R14, UR62 ;  /* 0x0000003e000e7c02 */ /* 0x000fe20008000f00 */
[----:B------:R-:W-:Y:S10]  /*7fb0*/  ENDCOLLECTIVE ;  /* 0x000000000000791b */ /* 0x000ff40003800000 */
.L_x_159:
[----:B------:R-:W-:Y:S05]  /*7fc0*/  BSYNC B0 ;  /* 0x0000000000007941 */ /* 0x000fea0003800000 */
.L_x_158:
[----:B------:R-:W-:Y:S05]  /*7fd0*/  BRA `(.L_x_160) ;  /* 0xfffffff800d07947 */ /* 0x000fea000383ffff */
.L_x_150:
[----:B0-----:R0:W1:Y:S02]  /*7fe0*/  SYNCS.PHASECHK.TRANS64.TRYWAIT P0, [R7+URZ], R2 ;  /* 0x00000002070075a7 */ /* 0x001064000800017f */
[----:B-1----:R-:W-:Y:S05]  /*7ff0*/  @!P0 NANOSLEEP.SYNCS 0x989680 ;  /* 0x009896800000895d */ /* 0x002fea0003900000 */
[----:B------:R-:W1:Y:S02]  /*8000*/  @!P0 SYNCS.PHASECHK.TRANS64 P0, [R7+URZ], R2 ;  /* 0x00000002070085a7 */ /* 0x000e64000800007f */
[----:B-1----:R-:W-:Y:S05]  /*8010*/  @!P0 BRA `(.L_x_150) ;  /* 0xfffffffc00f08947 */ /* 0x002fea000383ffff */
[----:B------:R-:W-:Y:S05]  /*8020*/  BRA `(.L_x_161) ;  /* 0xfffffffc00107947 */ /* 0x000fea000383ffff */
.L_x_151:
[----:B0-----:R0:W1:Y:S02]  /*8030*/  SYNCS.PHASECHK.TRANS64.TRYWAIT P0, [R6+URZ], R3 ;  /* 0x00000003060075a7 */ /* 0x001064000800017f */
[----:B-1----:R-:W-:Y:S05]  /*8040*/  @!P0 NANOSLEEP.SYNCS 0x989680 ;  /* 0x009896800000895d */ /* 0x002fea0003900000 */
[----:B------:R-:W1:Y:S02]  /*8050*/  @!P0 SYNCS.PHASECHK.TRANS64 P0, [R6+URZ], R3 ;  /* 0x00000003060085a7 */ /* 0x000e64000800007f */
[----:B-1----:R-:W-:Y:S05]  /*8060*/  @!P0 BRA `(.L_x_151) ;  /* 0xfffffffc00f08947 */ /* 0x002fea000383ffff */
[----:B------:R-:W-:Y:S05]  /*8070*/  BRA `(.L_x_162) ;  /* 0xfffffffc00207947 */ /* 0x000fea000383ffff */
.L_x_152:
[----:B-1----:R1:W2:Y:S02]  /*8080*/  SYNCS.PHASECHK.TRANS64.TRYWAIT P0, [R7+URZ], R4 ;  /* 0x00000004070075a7 */ /* 0x0022a4000800017f */
[----:B--2---:R-:W-:Y:S05]  /*8090*/  @!P0 NANOSLEEP.SYNCS 0x989680 ;  /* 0x009896800000895d */ /* 0x004fea0003900000 */
[----:B------:R-:W2:Y:S02]  /*80a0*/  @!P0 SYNCS.PHASECHK.TRANS64 P0, [R7+URZ], R4 ;  /* 0x00000004070085a7 */ /* 0x000ea4000800007f */
[----:B--2---:R-:W-:Y:S05]  /*80b0*/  @!P0 BRA `(.L_x_152) ;  /* 0xfffffffc00f08947 */ /* 0x004fea000383ffff */
[----:B------:R-:W-:Y:S05]  /*80c0*/  BRA `(.L_x_163) ;  /* 0xfffffffc00287947 */ /* 0x000fea000383ffff */
.L_x_164:
[----:B------:R-:W-:-:S00]  /*80d0*/  BRA `(.L_x_164) ;  /* 0xfffffffc00fc7947 */ /* 0x000fc0000383ffff */
[----:B------:R-:W-:-:S00]  /*80e0*/  NOP ;  /* 0x0000000000007918 */ /* 0x000fc00000000000 */
        /* <DEDUP_REMOVED lines=9> */
.L_x_165:


//--------------------- .nv.global.init           --------------------------
	.section	.nv.global.init,"aw",@progbits
.nv.global.init:
	.type		$str$22,@object
	.size		$str$22,($str$23 - $str$22)
$str$22:
        /*0000*/ 	.byte	0x6b, 0x5f, 0x74, 0x69, 0x6c, 0x65, 0x5f, 0x63, 0x6f, 0x75, 0x6e, 0x74, 0x20, 0x3e, 0x3d, 0x20
        /*0010*/ 	.byte	0x31, 0x00
	.type		$str$23,@object
	.size		$str$23,(__unnamed_1 - $str$23)
$str$23:
        /*0012*/ 	.byte	0x2f, 0x74, 0x6d, 0x70, 0x2f, 0x63, 0x75, 0x74, 0x6c, 0x61, 0x73, 0x73, 0x5f, 0x73, 0x77, 0x65
        /*0022*/ 	.byte	0x65, 0x70, 0x5f, 0x73, 0x72, 0x63, 0x2f, 0x69, 0x6e, 0x63, 0x6c, 0x75, 0x64, 0x65, 0x2f, 0x63
        /*0032*/ 	.byte	0x75, 0x74, 0x6c, 0x61, 0x73, 0x73, 0x2f, 0x67, 0x65, 0x6d, 0x6d, 0x2f, 0x63, 0x6f, 0x6c, 0x6c
        /*0042*/ 	.byte	0x65, 0x63, 0x74, 0x69, 0x76, 0x65, 0x2f, 0x73, 0x6d, 0x39, 0x30, 0x5f, 0x6d, 0x6d, 0x61, 0x5f
        /*0052*/ 	.byte	0x74, 0x6d, 0x61, 0x5f, 0x67, 0x6d, 0x6d, 0x61, 0x5f, 0x73, 0x73, 0x5f, 0x77, 0x61, 0x72, 0x70
        /*0062*/ 	.byte	0x73, 0x70, 0x65, 0x63, 0x69, 0x61, 0x6c, 0x69, 0x7a, 0x65, 0x64, 0x2e, 0x68, 0x70, 0x70, 0x00
	.type		__unnamed_1,@object
	.size		__unnamed_1,(.L_0 - __unnamed_1)
__unnamed_1:
        /*0072*/ 	.byte	0x76, 0x6f, 0x69, 0x64, 0x20, 0x63, 0x75, 0x74, 0x6c, 0x61, 0x73, 0x73, 0x3a, 0x3a, 0x67, 0x65
        /* <DEDUP_REMOVED lines=180> */
        /*0bc2*/ 	.byte	0x79, 0x5d, 0x00
.L_0:


//--------------------- .nv.shared._ZN7cutlass13device_kernelINS_4gemm6kernel13GemmUniversalIN4cute5tupleIJiiiiEEENS1_10collective13CollectiveMmaINS1_34MainloopSm90TmaGmmaWarpSpecializedILi4ENS5_IJNS4_1CILi2EEENSA_ILi1EEESC_EEENS1_35KernelTmaWarpSpecializedCooperativeEEENS5_IJNSA_ILi384EEENSA_ILi32EEENSA_ILi64EEEEEENS_6half_tENS5_IJlSC_lEEESK_SL_NS4_8TiledMMAINS4_8MMA_AtomIJNS4_4SM904GMMA25MMA_64x32x16_F32F16F16_SSILNSP_5MajorE0ELSR_0ELNSP_7ScaleInE1ELSS_1EEEEEENS4_6LayoutISD_NS5_IJSC_NSA_ILi0EEESW_EEEEENS5_IJNS4_10UnderscoreESZ_SZ_EEEEENS4_13SM90_TMA_LOADENS4_14ComposedLayoutINS4_7SwizzleILi3ELi4ELi3EEENS4_18smem_ptr_flag_bitsILi16EEENSV_INS5_IJNSA_ILi8EEESI_EEENS5_IJSI_SC_EEEEEEEvNS4_8identityENS4_23SM90_TMA_LOAD_MULTICASTES1C_vS1D_EENS_8epilogue10collective6detail29Sm90TmaWarpSpecializedAdapterINS1H_15DefaultEpilogueISK_SL_SL_NS1G_6thread17LinearCombinationISK_Li1EffLNS1L_9ScaleType4KindE0ELNS_15FloatRoundStyleE2ESK_EENS1_15EpilogueDefaultEEEEEvvEEEEvNT_6ParamsE --------------------------
	.section	.nv.shared._ZN7cutlass13device_kernelINS_4gemm6kernel13GemmUniversalIN4cute5tupleIJiiiiEEENS1_10collective13CollectiveMmaINS1_34MainloopSm90TmaGmmaWarpSpecializedILi4ENS5_IJNS4_1CILi2EEENSA_ILi1EEESC_EEENS1_35KernelTmaWarpSpecializedCooperativeEEENS5_IJNSA_ILi384EEENSA_ILi32EEENSA_ILi64EEEEEENS_6half_tENS5_IJlSC_lEEESK_SL_NS4_8TiledMMAINS4_8MMA_AtomIJNS4_4SM904GMMA25MMA_64x32x16_F32F16F16_SSILNSP_5MajorE0ELSR_0ELNSP_7ScaleInE1ELSS_1EEEEEENS4_6LayoutISD_NS5_IJSC_NSA_ILi0EEESW_EEEEENS5_IJNS4_10UnderscoreESZ_SZ_EEEEENS4_13SM90_TMA_LOADENS4_14ComposedLayoutINS4_7SwizzleILi3ELi4ELi3EEENS4_18smem_ptr_flag_bitsILi16EEENSV_INS5_IJNSA_ILi8EEESI_EEENS5_IJSI_SC_EEEEEEEvNS4_8identityENS4_23SM90_TMA_LOAD_MULTICASTES1C_vS1D_EENS_8epilogue10collective6detail29Sm90TmaWarpSpecializedAdapterINS1H_15DefaultEpilogueISK_SL_SL_NS1G_6thread17LinearCombinationISK_Li1EffLNS1L_9ScaleType4KindE0ELNS_15FloatRoundStyleE2ESK_EENS1_15EpilogueDefaultEEEEEvvEEEEvNT_6ParamsE,"aw",@nobits
	.sectionflags	@""
	.align	16
	.zero		1024


//--------------------- .nv.shared.reserved.0     --------------------------
	.section	.nv.shared.reserved.0,"aw",@nobits
	.weak		__nv_reservedSMEM_offset_0_alias
	.size		__nv_reservedSMEM_offset_0_alias, 0, 0
	.other		__nv_reservedSMEM_offset_0_alias,@"STO_CUDA_RESERVED_SHARED STV_DEFAULT"
__nv_reservedSMEM_offset_0_alias:
	.zero		0


//--------------------- .nv.global                --------------------------
	.section	.nv.global,"aw",@nobits
.nv.global:
	.type		_ZN40_INTERNAL_f7af85d1_4_k_cu_7ad717ee_103004cute1_E,@object
	.size		_ZN40_INTERNAL_f7af85d1_4_k_cu_7ad717ee_103004cute1_E,(_ZN40_INTERNAL_f7af85d1_4_k_cu_7ad717ee_103004cuda3std3__45__cpo6cbeginE - _ZN40_INTERNAL_f7af85d1_4_k_cu_7ad717ee_103004cute1_E)
_ZN40_INTERNAL_f7af85d1_4_k_cu_7ad717ee_103004cute1_E:
	.zero		1
	.type		_ZN40_INTERNAL_f7af85d1_4_k_cu_7ad717ee_103004cuda3std3__45__cpo6cbeginE,@object
	.size		_ZN40_INTERNAL_f7af85d1_4_k_cu_7ad717ee_103004cuda3std3__45__cpo6cbeginE,(_ZN40_INTERNAL_f7af85d1_4_k_cu_7ad717ee_103004cuda3std3__48in_placeE - _ZN40_INTERNAL_f7af85d1_4_k_cu_7ad717ee_103004cuda3std3__45__cpo6cbeginE)
_ZN40_INTERNAL_f7af85d1_4_k_cu_7ad717ee_103004cuda3std3__45__cpo6cbeginE:
	.zero		1
	.type		_ZN40_INTERNAL_f7af85d1_4_k_cu_7ad717ee_103004cuda3std3__48in_placeE,@object
	.size		_ZN40_INTERNAL_f7af85d1_4_k_cu_7ad717ee_103004cuda3std3__48in_placeE,(_ZN40_INTERNAL_f7af85d1_4_k_cu_7ad717ee_103004cuda3std6ranges3__45__cpo9iter_moveE - _ZN40_INTERNAL_f7af85d1_4_k_cu_7ad717ee_103004cuda3std3__48in_placeE)
_ZN40_INTERNAL_f7af85d1_4_k_cu_7ad717ee_103004cuda3std3__48in_placeE:
	.zero		1
	.type		_ZN40_INTERNAL_f7af85d1_4_k_cu_7ad717ee_103004cuda3std6ranges3__45__cpo9iter_moveE,@object
	.size		_ZN40_INTERNAL_f7af85d1_4_k_cu_7ad717ee_103004cuda3std6ranges3__45__cpo9iter_moveE,(_ZN40_INTERNAL_f7af85d1_4_k_cu_7ad717ee_103004cuda3std3__45__cpo5beginE - _ZN40_INTERNAL_f7af85d1_4_k_cu_7ad717ee_103004cuda3std6ranges3__45__cpo9iter_moveE)
_ZN40_INTERNAL_f7af85d1_4_k_cu_7ad717ee_103004cuda3std6ranges3__45__cpo9iter_moveE:
	.zero		1
	.type		_ZN40_INTERNAL_f7af85d1_4_k_cu_7ad717ee_103004cuda3std3__45__cpo5beginE,@object
	.size		_ZN40_INTERNAL_f7af85d1_4_k_cu_7ad717ee_103004cuda3std3__45__cpo5beginE,(_ZN40_INTERNAL_f7af85d1_4_k_cu_7ad717ee_103004cuda3std3__442_GLOBAL__N__f7af85d1_4_k_cu_7ad717ee_103006ignoreE - _ZN40_INTERNAL_f7af85d1_4_k_cu_7ad717ee_103004cuda3std3__45__cpo5beginE)
_ZN40_INTERNAL_f7af85d1_4_k_cu_7ad717ee_103004cuda3std3__45__cpo5beginE:
	.zero		1
	.type		_ZN40_INTERNAL_f7af85d1_4_k_cu_7ad717ee_103004cuda3std3__442_GLOBAL__N__f7af85d1_4_k_cu_7ad717ee_103006ignoreE,@object
	.size		_ZN40_INTERNAL_f7af85d1_4_k_cu_7ad717ee_103004cuda3std3__442_GLOBAL__N__f7af85d1_4_k_cu_7ad717ee_103006ignoreE,(_ZN40_INTERNAL_f7af85d1_4_k_cu_7ad717ee_103004cute7productE - _ZN40_INTERNAL_f7af85d1_4_k_cu_7ad717ee_103004cuda3std3__442_GLOBAL__N__f7af85d1_4_k_cu_7ad717ee_103006ignoreE)
_ZN40_INTERNAL_f7af85d1_4_k_cu_7ad717ee_103004cuda3std3__442_GLOBAL__N__f7af85d1_4_k_cu_7ad717ee_103006ignoreE:
	.zero		1
	.type		_ZN40_INTERNAL_f7af85d1_4_k_cu_7ad717ee_103004cute7productE,@object
	.size		_ZN40_INTERNAL_f7af85d1_4_k_cu_7ad717ee_103004cute7productE,(_ZN40_INTERNAL_f7af85d1_4_k_cu_7ad717ee_103004cuda3std3__45__cpo3endE - _ZN40_INTERNAL_f7af85d1_4_k_cu_7ad717ee_103004cute7productE)
_ZN40_INTERNAL_f7af85d1_4_k_cu_7ad717ee_103004cute7productE:
	.zero		1
	.type		_ZN40_INTERNAL_f7af85d1_4_k_cu_7ad717ee_103004cuda3std3__45__cpo3endE,@object
	.size		_ZN40_INTERNAL_f7af85d1_4_k_cu_7ad717ee_103004cuda3std3__45__cpo3endE,(_ZN40_INTERNAL_f7af85d1_4_k_cu_7ad717ee_103004cuda3std3__419piecewise_constructE - _ZN40_INTERNAL_f7af85d1_4_k_cu_7ad717ee_103004cuda3std3__45__cpo3endE)
_ZN40_INTERNAL_f7af85d1_4_k_cu_7ad717ee_103004cuda3std3__45__cpo3endE:
	.zero		1
	.type		_ZN40_INTERNAL_f7af85d1_4_k_cu_7ad717ee_103004cuda3std3__419piecewise_constructE,@object
	.size		_ZN40_INTERNAL_f7af85d1_4_k_cu_7ad717ee_103004cuda3std3__419piecewise_constructE,(_ZN40_INTERNAL_f7af85d1_4_k_cu_7ad717ee_103004cuda3std3__45__cpo4cendE - _ZN40_INTERNAL_f7af85d1_4_k_cu_7ad717ee_103004cuda3std3__419piecewise_constructE)
_ZN40_INTERNAL_f7af85d1_4_k_cu_7ad717ee_103004cuda3std3__419piecewise_constructE:
	.zero		1
	.type		_ZN40_INTERNAL_f7af85d1_4_k_cu_7ad717ee_103004cuda3std3__45__cpo4cendE,@object
	.size		_ZN40_INTERNAL_f7af85d1_4_k_cu_7ad717ee_103004cuda3std3__45__cpo4cendE,(_ZN40_INTERNAL_f7af85d1_4_k_cu_7ad717ee_103004cuda3std6ranges3__45__cpo4swapE - _ZN40_INTERNAL_f7af85d1_4_k_cu_7ad717ee_103004cuda3std3__45__cpo4cendE)
_ZN40_INTERNAL_f7af85d1_4_k_cu_7ad717ee_103004cuda3std3__45__cpo4cendE:
	.zero		1
	.type		_ZN40_INTERNAL_f7af85d1_4_k_cu_7ad717ee_103004cuda3std6ranges3__45__cpo4swapE,@object
	.size		_ZN40_INTERNAL_f7af85d1_4_k_cu_7ad717ee_103004cuda3std6ranges3__45__cpo4swapE,(.L_8 - _ZN40_INTERNAL_f7af85d1_4_k_cu_7ad717ee_103004cuda3std6ranges3__45__cpo4swapE)
_ZN40_INTERNAL_f7af85d1_4_k_cu_7ad717ee_103004cuda3std6ranges3__45__cpo4swapE:
	.zero		1
.L_8:


//--------------------- .nv.constant0._ZN7cutlass13device_kernelINS_4gemm6kernel13GemmUniversalIN4cute5tupleIJiiiiEEENS1_10collective13CollectiveMmaINS1_34MainloopSm90TmaGmmaWarpSpecializedILi4ENS5_IJNS4_1CILi2EEENSA_ILi1EEESC_EEENS1_35KernelTmaWarpSpecializedCooperativeEEENS5_IJNSA_ILi384EEENSA_ILi32EEENSA_ILi64EEEEEENS_6half_tENS5_IJlSC_lEEESK_SL_NS4_8TiledMMAINS4_8MMA_AtomIJNS4_4SM904GMMA25MMA_64x32x16_F32F16F16_SSILNSP_5MajorE0ELSR_0ELNSP_7ScaleInE1ELSS_1EEEEEENS4_6LayoutISD_NS5_IJSC_NSA_ILi0EEESW_EEEEENS5_IJNS4_10UnderscoreESZ_SZ_EEEEENS4_13SM90_TMA_LOADENS4_14ComposedLayoutINS4_7SwizzleILi3ELi4ELi3EEENS4_18smem_ptr_flag_bitsILi16EEENSV_INS5_IJNSA_ILi8EEESI_EEENS5_IJSI_SC_EEEEEEEvNS4_8identityENS4_23SM90_TMA_LOAD_MULTICASTES1C_vS1D_EENS_8epilogue10collective6detail29Sm90TmaWarpSpecializedAdapterINS1H_15DefaultEpilogueISK_SL_SL_NS1G_6thread17LinearCombinationISK_Li1EffLNS1L_9ScaleType4KindE0ELNS_15FloatRoundStyleE2ESK_EENS1_15EpilogueDefaultEEEEEvvEEEEvNT_6ParamsE --------------------------
	.section	.nv.constant0._ZN7cutlass13device_kernelINS_4gemm6kernel13GemmUniversalIN4cute5tupleIJiiiiEEENS1_10collective13CollectiveMmaINS1_34MainloopSm90TmaGmmaWarpSpecializedILi4ENS5_IJNS4_1CILi2EEENSA_ILi1EEESC_EEENS1_35KernelTmaWarpSpecializedCooperativeEEENS5_IJNSA_ILi384EEENSA_ILi32EEENSA_ILi64EEEEEENS_6half_tENS5_IJlSC_lEEESK_SL_NS4_8TiledMMAINS4_8MMA_AtomIJNS4_4SM904GMMA25MMA_64x32x16_F32F16F16_SSILNSP_5MajorE0ELSR_0ELNSP_7ScaleInE1ELSS_1EEEEEENS4_6LayoutISD_NS5_IJSC_NSA_ILi0EEESW_EEEEENS5_IJNS4_10UnderscoreESZ_SZ_EEEEENS4_13SM90_TMA_LOADENS4_14ComposedLayoutINS4_7SwizzleILi3ELi4ELi3EEENS4_18smem_ptr_flag_bitsILi16EEENSV_INS5_IJNSA_ILi8EEESI_EEENS5_IJSI_SC_EEEEEEEvNS4_8identityENS4_23SM90_TMA_LOAD_MULTICASTES1C_vS1D_EENS_8epilogue10collective6detail29Sm90TmaWarpSpecializedAdapterINS1H_15DefaultEpilogueISK_SL_SL_NS1G_6thread17LinearCombinationISK_Li1EffLNS1L_9ScaleType4KindE0ELNS_15FloatRoundStyleE2ESK_EENS1_15EpilogueDefaultEEEEEvvEEEEvNT_6ParamsE,"a",@progbits
	.sectionflags	@""
	.align	4
.nv.constant0._ZN7cutlass13device_kernelINS_4gemm6kernel13GemmUniversalIN4cute5tupleIJiiiiEEENS1_10collective13CollectiveMmaINS1_34MainloopSm90TmaGmmaWarpSpecializedILi4ENS5_IJNS4_1CILi2EEENSA_ILi1EEESC_EEENS1_35KernelTmaWarpSpecializedCooperativeEEENS5_IJNSA_ILi384EEENSA_ILi32EEENSA_ILi64EEEEEENS_6half_tENS5_IJlSC_lEEESK_SL_NS4_8TiledMMAINS4_8MMA_AtomIJNS4_4SM904GMMA25MMA_64x32x16_F32F16F16_SSILNSP_5MajorE0ELSR_0ELNSP_7ScaleInE1ELSS_1EEEEEENS4_6LayoutISD_NS5_IJSC_NSA_ILi0EEESW_EEEEENS5_IJNS4_10UnderscoreESZ_SZ_EEEEENS4_13SM90_TMA_LOADENS4_14ComposedLayoutINS4_7SwizzleILi3ELi4ELi3EEENS4_18smem_ptr_flag_bitsILi16EEENSV_INS5_IJNSA_ILi8EEESI_EEENS5_IJSI_SC_EEEEEEEvNS4_8identityENS4_23SM90_TMA_LOAD_MULTICASTES1C_vS1D_EENS_8epilogue10collective6detail29Sm90TmaWarpSpecializedAdapterINS1H_15DefaultEpilogueISK_SL_SL_NS1G_6thread17LinearCombinationISK_Li1EffLNS1L_9ScaleType4KindE0ELNS_15FloatRoundStyleE2ESK_EENS1_15EpilogueDefaultEEEEEvvEEEEvNT_6ParamsE:
	.zero		1664


//--------------------- SYMBOLS --------------------------

	.type		.nv.reservedSmem.offset0,@object
	.size		.nv.reservedSmem.offset0,0x4
	.type		__assertfail,@function
